//
// Generated by NVIDIA NVVM Compiler
//
// Compiler Build ID: CL-36424714
// Cuda compilation tools, release 13.0, V13.0.88
// Based on NVVM 20.0.0
//

.version 9.0
.target sm_100
.address_size 64

	// .globl	_Z14threadTileGemmILi32ELi32ELi8ELi1ELi1EEvPKfS1_Pfiii
// _ZZ14threadTileGemmILi32ELi32ELi8ELi1ELi1EEvPKfS1_PfiiiE2As has been demoted
// _ZZ14threadTileGemmILi32ELi32ELi8ELi1ELi1EEvPKfS1_PfiiiE2Bs has been demoted
// _ZZ14threadTileGemmILi64ELi64ELi16ELi2ELi2EEvPKfS1_PfiiiE2As has been demoted
// _ZZ14threadTileGemmILi64ELi64ELi16ELi2ELi2EEvPKfS1_PfiiiE2Bs has been demoted
// _ZZ14threadTileGemmILi64ELi64ELi16ELi4ELi4EEvPKfS1_PfiiiE2As has been demoted
// _ZZ14threadTileGemmILi64ELi64ELi16ELi4ELi4EEvPKfS1_PfiiiE2Bs has been demoted
// _ZZ14threadTileGemmILi128ELi128ELi8ELi8ELi8EEvPKfS1_PfiiiE2As has been demoted
// _ZZ14threadTileGemmILi128ELi128ELi8ELi8ELi8EEvPKfS1_PfiiiE2Bs has been demoted

.visible .entry _Z14threadTileGemmILi32ELi32ELi8ELi1ELi1EEvPKfS1_Pfiii(
	.param .u64 .ptr .align 1 _Z14threadTileGemmILi32ELi32ELi8ELi1ELi1EEvPKfS1_Pfiii_param_0,
	.param .u64 .ptr .align 1 _Z14threadTileGemmILi32ELi32ELi8ELi1ELi1EEvPKfS1_Pfiii_param_1,
	.param .u64 .ptr .align 1 _Z14threadTileGemmILi32ELi32ELi8ELi1ELi1EEvPKfS1_Pfiii_param_2,
	.param .u32 _Z14threadTileGemmILi32ELi32ELi8ELi1ELi1EEvPKfS1_Pfiii_param_3,
	.param .u32 _Z14threadTileGemmILi32ELi32ELi8ELi1ELi1EEvPKfS1_Pfiii_param_4,
	.param .u32 _Z14threadTileGemmILi32ELi32ELi8ELi1ELi1EEvPKfS1_Pfiii_param_5
)
{
	.reg .pred 	%p<29>;
	.reg .b32 	%r<75>;
	.reg .b32 	%f<109>;
	.reg .b64 	%rd<30>;
	// demoted variable
	.shared .align 4 .b8 _ZZ14threadTileGemmILi32ELi32ELi8ELi1ELi1EEvPKfS1_PfiiiE2As[1056];
	// demoted variable
	.shared .align 4 .b8 _ZZ14threadTileGemmILi32ELi32ELi8ELi1ELi1EEvPKfS1_PfiiiE2Bs[1056];
	ld.param.u64 	%rd7, [_Z14threadTileGemmILi32ELi32ELi8ELi1ELi1EEvPKfS1_Pfiii_param_0];
	ld.param.u64 	%rd8, [_Z14threadTileGemmILi32ELi32ELi8ELi1ELi1EEvPKfS1_Pfiii_param_1];
	ld.param.u32 	%r38, [_Z14threadTileGemmILi32ELi32ELi8ELi1ELi1EEvPKfS1_Pfiii_param_3];
	ld.param.u32 	%r39, [_Z14threadTileGemmILi32ELi32ELi8ELi1ELi1EEvPKfS1_Pfiii_param_4];
	ld.param.u32 	%r40, [_Z14threadTileGemmILi32ELi32ELi8ELi1ELi1EEvPKfS1_Pfiii_param_5];
	cvta.to.global.u64 	%rd1, %rd7;
	cvta.to.global.u64 	%rd2, %rd8;
	mov.u32 	%r1, %tid.x;
	mov.u32 	%r2, %tid.y;
	mov.u32 	%r41, %ctaid.y;
	shl.b32 	%r3, %r41, 5;
	add.s32 	%r4, %r3, %r2;
	mov.u32 	%r42, %ctaid.x;
	shl.b32 	%r5, %r42, 5;
	add.s32 	%r6, %r5, %r1;
	shl.b32 	%r43, %r2, 5;
	add.s32 	%r7, %r43, %r1;
	setp.lt.s32 	%p1, %r40, 1;
	mov.f32 	%f108, 0f00000000;
	@%p1 bra 	$L__BB0_25;
	shr.u32 	%r8, %r7, 5;
	and.b32  	%r9, %r1, 31;
	add.s32 	%r10, %r9, %r3;
	mul.lo.s32 	%r11, %r10, %r40;
	mul.lo.s32 	%r45, %r8, 132;
	mov.u32 	%r46, _ZZ14threadTileGemmILi32ELi32ELi8ELi1ELi1EEvPKfS1_PfiiiE2As;
	add.s32 	%r47, %r46, %r45;
	shl.b32 	%r48, %r1, 2;
	and.b32  	%r49, %r48, 124;
	add.s32 	%r12, %r47, %r49;
	add.s32 	%r13, %r9, %r5;
	mov.u32 	%r50, _ZZ14threadTileGemmILi32ELi32ELi8ELi1ELi1EEvPKfS1_PfiiiE2Bs;
	add.s32 	%r51, %r50, %r45;
	add.s32 	%r14, %r51, %r49;
	shl.b32 	%r52, %r2, 2;
	add.s32 	%r15, %r46, %r52;
	add.s32 	%r16, %r50, %r48;
	add.s32 	%r17, %r40, -1;
	setp.lt.u32 	%p2, %r40, 9;
	mov.f32 	%f108, 0f00000000;
	mov.b32 	%r74, 0;
	@%p2 bra 	$L__BB0_17;
	shr.u32 	%r54, %r17, 3;
	add.s32 	%r55, %r54, 1;
	cvt.u64.u32 	%rd9, %r7;
	shr.u64 	%rd10, %rd9, 5;
	cvt.u64.u32 	%rd11, %r11;
	add.s64 	%rd12, %rd10, %rd11;
	shl.b64 	%rd13, %rd12, 2;
	add.s64 	%rd14, %rd13, %rd1;
	add.s64 	%rd29, %rd14, 32;
	mad.lo.s32 	%r56, %r39, %r8, %r5;
	add.s32 	%r72, %r56, %r9;
	add.s32 	%r71, %r8, %r11;
	add.s32 	%r57, %r8, 8;
	mad.lo.s32 	%r58, %r39, %r57, %r5;
	add.s32 	%r69, %r58, %r9;
	and.b32  	%r59, %r55, 1073741822;
	neg.s32 	%r68, %r59;
	mov.f32 	%f108, 0f00000000;
	mov.b32 	%r73, 8;
	mov.u32 	%r70, %r8;
$L__BB0_3:
	setp.gt.u32 	%p3, %r7, 255;
	@%p3 bra 	$L__BB0_9;
	setp.ge.s32 	%p4, %r10, %r38;
	setp.ge.s32 	%p5, %r70, %r40;
	mov.f32 	%f100, 0f00000000;
	or.pred  	%p6, %p5, %p4;
	@%p6 bra 	$L__BB0_6;
	mul.wide.u32 	%rd15, %r71, 4;
	add.s64 	%rd16, %rd1, %rd15;
	ld.global.nc.f32 	%f100, [%rd16];
$L__BB0_6:
	setp.ge.s32 	%p8, %r13, %r39;
	st.shared.f32 	[%r12], %f100;
	mov.f32 	%f101, 0f00000000;
	or.pred  	%p9, %p5, %p8;
	@%p9 bra 	$L__BB0_8;
	mul.wide.s32 	%rd17, %r72, 4;
	add.s64 	%rd18, %rd2, %rd17;
	ld.global.nc.f32 	%f101, [%rd18];
$L__BB0_8:
	st.shared.f32 	[%r14], %f101;
$L__BB0_9:
	bar.sync 	0;
	ld.shared.f32 	%f26, [%r15];
	ld.shared.f32 	%f27, [%r16];
	fma.rn.f32 	%f28, %f26, %f27, %f108;
	ld.shared.f32 	%f29, [%r15+132];
	ld.shared.f32 	%f30, [%r16+132];
	fma.rn.f32 	%f31, %f29, %f30, %f28;
	ld.shared.f32 	%f32, [%r15+264];
	ld.shared.f32 	%f33, [%r16+264];
	fma.rn.f32 	%f34, %f32, %f33, %f31;
	ld.shared.f32 	%f35, [%r15+396];
	ld.shared.f32 	%f36, [%r16+396];
	fma.rn.f32 	%f37, %f35, %f36, %f34;
	ld.shared.f32 	%f38, [%r15+528];
	ld.shared.f32 	%f39, [%r16+528];
	fma.rn.f32 	%f40, %f38, %f39, %f37;
	ld.shared.f32 	%f41, [%r15+660];
	ld.shared.f32 	%f42, [%r16+660];
	fma.rn.f32 	%f43, %f41, %f42, %f40;
	ld.shared.f32 	%f44, [%r15+792];
	ld.shared.f32 	%f45, [%r16+792];
	fma.rn.f32 	%f46, %f44, %f45, %f43;
	ld.shared.f32 	%f47, [%r15+924];
	ld.shared.f32 	%f48, [%r16+924];
	fma.rn.f32 	%f6, %f47, %f48, %f46;
	bar.sync 	0;
	@%p3 bra 	$L__BB0_15;
	setp.ge.s32 	%p11, %r10, %r38;
	add.s32 	%r28, %r70, 8;
	setp.ge.s32 	%p12, %r28, %r40;
	mov.f32 	%f102, 0f00000000;
	or.pred  	%p13, %p12, %p11;
	@%p13 bra 	$L__BB0_12;
	ld.global.nc.f32 	%f102, [%rd29];
$L__BB0_12:
	setp.ge.s32 	%p15, %r13, %r39;
	st.shared.f32 	[%r12], %f102;
	mov.f32 	%f103, 0f00000000;
	or.pred  	%p16, %p12, %p15;
	@%p16 bra 	$L__BB0_14;
	mul.wide.s32 	%rd19, %r69, 4;
	add.s64 	%rd20, %rd2, %rd19;
	ld.global.nc.f32 	%f103, [%rd20];
$L__BB0_14:
	st.shared.f32 	[%r14], %f103;
$L__BB0_15:
	bar.sync 	0;
	ld.shared.f32 	%f51, [%r15];
	ld.shared.f32 	%f52, [%r16];
	fma.rn.f32 	%f53, %f51, %f52, %f6;
	ld.shared.f32 	%f54, [%r15+132];
	ld.shared.f32 	%f55, [%r16+132];
	fma.rn.f32 	%f56, %f54, %f55, %f53;
	ld.shared.f32 	%f57, [%r15+264];
	ld.shared.f32 	%f58, [%r16+264];
	fma.rn.f32 	%f59, %f57, %f58, %f56;
	ld.shared.f32 	%f60, [%r15+396];
	ld.shared.f32 	%f61, [%r16+396];
	fma.rn.f32 	%f62, %f60, %f61, %f59;
	ld.shared.f32 	%f63, [%r15+528];
	ld.shared.f32 	%f64, [%r16+528];
	fma.rn.f32 	%f65, %f63, %f64, %f62;
	ld.shared.f32 	%f66, [%r15+660];
	ld.shared.f32 	%f67, [%r16+660];
	fma.rn.f32 	%f68, %f66, %f67, %f65;
	ld.shared.f32 	%f69, [%r15+792];
	ld.shared.f32 	%f70, [%r16+792];
	fma.rn.f32 	%f71, %f69, %f70, %f68;
	ld.shared.f32 	%f72, [%r15+924];
	ld.shared.f32 	%f73, [%r16+924];
	fma.rn.f32 	%f108, %f72, %f73, %f71;
	bar.sync 	0;
	add.s32 	%r73, %r73, 16;
	add.s64 	%rd29, %rd29, 64;
	shl.b32 	%r62, %r39, 4;
	add.s32 	%r72, %r72, %r62;
	add.s32 	%r71, %r71, 16;
	add.s32 	%r70, %r70, 16;
	add.s32 	%r69, %r69, %r62;
	add.s32 	%r68, %r68, 2;
	setp.ne.s32 	%p17, %r68, 0;
	@%p17 bra 	$L__BB0_3;
	add.s32 	%r74, %r73, -8;
$L__BB0_17:
	and.b32  	%r63, %r17, 8;
	setp.ne.s32 	%p18, %r63, 0;
	@%p18 bra 	$L__BB0_25;
	setp.gt.u32 	%p19, %r7, 255;
	@%p19 bra 	$L__BB0_24;
	setp.ge.s32 	%p20, %r10, %r38;
	add.s32 	%r37, %r8, %r74;
	setp.ge.s32 	%p21, %r37, %r40;
	mov.f32 	%f106, 0f00000000;
	or.pred  	%p22, %p21, %p20;
	@%p22 bra 	$L__BB0_21;
	add.s32 	%r65, %r11, %r37;
	mul.wide.u32 	%rd21, %r65, 4;
	add.s64 	%rd22, %rd1, %rd21;
	ld.global.nc.f32 	%f106, [%rd22];
$L__BB0_21:
	setp.ge.s32 	%p23, %r37, %r40;
	setp.ge.s32 	%p24, %r13, %r39;
	st.shared.f32 	[%r12], %f106;
	mov.f32 	%f107, 0f00000000;
	or.pred  	%p25, %p23, %p24;
	@%p25 bra 	$L__BB0_23;
	mad.lo.s32 	%r66, %r37, %r39, %r13;
	mul.wide.s32 	%rd23, %r66, 4;
	add.s64 	%rd24, %rd2, %rd23;
	ld.global.nc.f32 	%f107, [%rd24];
$L__BB0_23:
	st.shared.f32 	[%r14], %f107;
$L__BB0_24:
	bar.sync 	0;
	ld.shared.f32 	%f76, [%r15];
	ld.shared.f32 	%f77, [%r16];
	fma.rn.f32 	%f78, %f76, %f77, %f108;
	ld.shared.f32 	%f79, [%r15+132];
	ld.shared.f32 	%f80, [%r16+132];
	fma.rn.f32 	%f81, %f79, %f80, %f78;
	ld.shared.f32 	%f82, [%r15+264];
	ld.shared.f32 	%f83, [%r16+264];
	fma.rn.f32 	%f84, %f82, %f83, %f81;
	ld.shared.f32 	%f85, [%r15+396];
	ld.shared.f32 	%f86, [%r16+396];
	fma.rn.f32 	%f87, %f85, %f86, %f84;
	ld.shared.f32 	%f88, [%r15+528];
	ld.shared.f32 	%f89, [%r16+528];
	fma.rn.f32 	%f90, %f88, %f89, %f87;
	ld.shared.f32 	%f91, [%r15+660];
	ld.shared.f32 	%f92, [%r16+660];
	fma.rn.f32 	%f93, %f91, %f92, %f90;
	ld.shared.f32 	%f94, [%r15+792];
	ld.shared.f32 	%f95, [%r16+792];
	fma.rn.f32 	%f96, %f94, %f95, %f93;
	ld.shared.f32 	%f97, [%r15+924];
	ld.shared.f32 	%f98, [%r16+924];
	fma.rn.f32 	%f108, %f97, %f98, %f96;
	bar.sync 	0;
$L__BB0_25:
	setp.ge.s32 	%p26, %r4, %r38;
	setp.ge.s32 	%p27, %r6, %r39;
	or.pred  	%p28, %p26, %p27;
	@%p28 bra 	$L__BB0_27;
	ld.param.u64 	%rd28, [_Z14threadTileGemmILi32ELi32ELi8ELi1ELi1EEvPKfS1_Pfiii_param_2];
	mad.lo.s32 	%r67, %r39, %r4, %r6;
	cvta.to.global.u64 	%rd25, %rd28;
	mul.wide.s32 	%rd26, %r67, 4;
	add.s64 	%rd27, %rd25, %rd26;
	st.global.f32 	[%rd27], %f108;
$L__BB0_27:
	ret;

}
	// .globl	_Z14threadTileGemmILi64ELi64ELi16ELi2ELi2EEvPKfS1_Pfiii
.visible .entry _Z14threadTileGemmILi64ELi64ELi16ELi2ELi2EEvPKfS1_Pfiii(
	.param .u64 .ptr .align 1 _Z14threadTileGemmILi64ELi64ELi16ELi2ELi2EEvPKfS1_Pfiii_param_0,
	.param .u64 .ptr .align 1 _Z14threadTileGemmILi64ELi64ELi16ELi2ELi2EEvPKfS1_Pfiii_param_1,
	.param .u64 .ptr .align 1 _Z14threadTileGemmILi64ELi64ELi16ELi2ELi2EEvPKfS1_Pfiii_param_2,
	.param .u32 _Z14threadTileGemmILi64ELi64ELi16ELi2ELi2EEvPKfS1_Pfiii_param_3,
	.param .u32 _Z14threadTileGemmILi64ELi64ELi16ELi2ELi2EEvPKfS1_Pfiii_param_4,
	.param .u32 _Z14threadTileGemmILi64ELi64ELi16ELi2ELi2EEvPKfS1_Pfiii_param_5
)
{
	.reg .pred 	%p<22>;
	.reg .b32 	%r<58>;
	.reg .b32 	%f<155>;
	.reg .b64 	%rd<15>;
	// demoted variable
	.shared .align 4 .b8 _ZZ14threadTileGemmILi64ELi64ELi16ELi2ELi2EEvPKfS1_PfiiiE2As[4160];
	// demoted variable
	.shared .align 4 .b8 _ZZ14threadTileGemmILi64ELi64ELi16ELi2ELi2EEvPKfS1_PfiiiE2Bs[4160];
	ld.param.u64 	%rd6, [_Z14threadTileGemmILi64ELi64ELi16ELi2ELi2EEvPKfS1_Pfiii_param_0];
	ld.param.u64 	%rd7, [_Z14threadTileGemmILi64ELi64ELi16ELi2ELi2EEvPKfS1_Pfiii_param_1];
	ld.param.u64 	%rd8, [_Z14threadTileGemmILi64ELi64ELi16ELi2ELi2EEvPKfS1_Pfiii_param_2];
	ld.param.u32 	%r28, [_Z14threadTileGemmILi64ELi64ELi16ELi2ELi2EEvPKfS1_Pfiii_param_3];
	ld.param.u32 	%r29, [_Z14threadTileGemmILi64ELi64ELi16ELi2ELi2EEvPKfS1_Pfiii_param_4];
	ld.param.u32 	%r30, [_Z14threadTileGemmILi64ELi64ELi16ELi2ELi2EEvPKfS1_Pfiii_param_5];
	cvta.to.global.u64 	%rd1, %rd8;
	mov.u32 	%r31, %tid.x;
	mov.u32 	%r32, %tid.y;
	mov.u32 	%r33, %ctaid.y;
	shl.b32 	%r1, %r33, 6;
	shl.b32 	%r2, %r32, 1;
	add.s32 	%r3, %r1, %r2;
	mov.u32 	%r34, %ctaid.x;
	shl.b32 	%r4, %r34, 6;
	shl.b32 	%r5, %r31, 1;
	add.s32 	%r6, %r4, %r5;
	shl.b32 	%r35, %r32, 5;
	add.s32 	%r7, %r35, %r31;
	setp.lt.s32 	%p1, %r30, 1;
	mov.f32 	%f151, 0f00000000;
	mov.f32 	%f152, %f151;
	mov.f32 	%f153, %f151;
	mov.f32 	%f154, %f151;
	@%p1 bra 	$L__BB1_9;
	shr.u32 	%r54, %r7, 6;
	and.b32  	%r37, %r7, 63;
	add.s32 	%r9, %r37, %r1;
	add.s32 	%r10, %r37, %r4;
	mov.u32 	%r38, _ZZ14threadTileGemmILi64ELi64ELi16ELi2ELi2EEvPKfS1_PfiiiE2Bs;
	mad.lo.s32 	%r39, %r54, 260, %r38;
	shl.b32 	%r40, %r7, 2;
	and.b32  	%r41, %r40, 252;
	add.s32 	%r11, %r39, %r41;
	shl.b32 	%r42, %r2, 2;
	mov.u32 	%r43, _ZZ14threadTileGemmILi64ELi64ELi16ELi2ELi2EEvPKfS1_PfiiiE2As;
	add.s32 	%r12, %r43, %r42;
	shl.b32 	%r44, %r5, 2;
	add.s32 	%r13, %r38, %r44;
	mad.lo.s32 	%r45, %r29, %r54, %r4;
	add.s32 	%r56, %r45, %r37;
	shl.b32 	%r15, %r29, 4;
	mad.lo.s32 	%r55, %r9, %r30, %r54;
	cvta.to.global.u64 	%rd2, %rd7;
	cvta.to.global.u64 	%rd3, %rd6;
	mov.b32 	%r57, 0;
	mov.f32 	%f151, 0f00000000;
$L__BB1_2:
	setp.gt.u32 	%p2, %r7, 1023;
	@%p2 bra 	$L__BB1_8;
	setp.ge.s32 	%p3, %r9, %r28;
	setp.ge.s32 	%p4, %r54, %r30;
	mov.f32 	%f149, 0f00000000;
	or.pred  	%p5, %p4, %p3;
	@%p5 bra 	$L__BB1_5;
	mul.wide.u32 	%rd9, %r55, 4;
	add.s64 	%rd10, %rd3, %rd9;
	ld.global.nc.f32 	%f149, [%rd10];
$L__BB1_5:
	setp.ge.s32 	%p7, %r10, %r29;
	shr.u32 	%r47, %r7, 6;
	mad.lo.s32 	%r49, %r47, 260, %r43;
	shl.b32 	%r50, %r7, 2;
	and.b32  	%r51, %r50, 252;
	add.s32 	%r52, %r49, %r51;
	st.shared.f32 	[%r52], %f149;
	mov.f32 	%f150, 0f00000000;
	or.pred  	%p8, %p4, %p7;
	@%p8 bra 	$L__BB1_7;
	mul.wide.s32 	%rd11, %r56, 4;
	add.s64 	%rd12, %rd2, %rd11;
	ld.global.nc.f32 	%f150, [%rd12];
$L__BB1_7:
	st.shared.f32 	[%r11], %f150;
$L__BB1_8:
	bar.sync 	0;
	ld.shared.f32 	%f21, [%r12];
	ld.shared.f32 	%f22, [%r12+4];
	ld.shared.f32 	%f23, [%r13];
	ld.shared.f32 	%f24, [%r13+4];
	fma.rn.f32 	%f25, %f21, %f23, %f151;
	fma.rn.f32 	%f26, %f21, %f24, %f152;
	fma.rn.f32 	%f27, %f22, %f23, %f153;
	fma.rn.f32 	%f28, %f22, %f24, %f154;
	ld.shared.f32 	%f29, [%r12+260];
	ld.shared.f32 	%f30, [%r12+264];
	ld.shared.f32 	%f31, [%r13+260];
	ld.shared.f32 	%f32, [%r13+264];
	fma.rn.f32 	%f33, %f29, %f31, %f25;
	fma.rn.f32 	%f34, %f29, %f32, %f26;
	fma.rn.f32 	%f35, %f30, %f31, %f27;
	fma.rn.f32 	%f36, %f30, %f32, %f28;
	ld.shared.f32 	%f37, [%r12+520];
	ld.shared.f32 	%f38, [%r12+524];
	ld.shared.f32 	%f39, [%r13+520];
	ld.shared.f32 	%f40, [%r13+524];
	fma.rn.f32 	%f41, %f37, %f39, %f33;
	fma.rn.f32 	%f42, %f37, %f40, %f34;
	fma.rn.f32 	%f43, %f38, %f39, %f35;
	fma.rn.f32 	%f44, %f38, %f40, %f36;
	ld.shared.f32 	%f45, [%r12+780];
	ld.shared.f32 	%f46, [%r12+784];
	ld.shared.f32 	%f47, [%r13+780];
	ld.shared.f32 	%f48, [%r13+784];
	fma.rn.f32 	%f49, %f45, %f47, %f41;
	fma.rn.f32 	%f50, %f45, %f48, %f42;
	fma.rn.f32 	%f51, %f46, %f47, %f43;
	fma.rn.f32 	%f52, %f46, %f48, %f44;
	ld.shared.f32 	%f53, [%r12+1040];
	ld.shared.f32 	%f54, [%r12+1044];
	ld.shared.f32 	%f55, [%r13+1040];
	ld.shared.f32 	%f56, [%r13+1044];
	fma.rn.f32 	%f57, %f53, %f55, %f49;
	fma.rn.f32 	%f58, %f53, %f56, %f50;
	fma.rn.f32 	%f59, %f54, %f55, %f51;
	fma.rn.f32 	%f60, %f54, %f56, %f52;
	ld.shared.f32 	%f61, [%r12+1300];
	ld.shared.f32 	%f62, [%r12+1304];
	ld.shared.f32 	%f63, [%r13+1300];
	ld.shared.f32 	%f64, [%r13+1304];
	fma.rn.f32 	%f65, %f61, %f63, %f57;
	fma.rn.f32 	%f66, %f61, %f64, %f58;
	fma.rn.f32 	%f67, %f62, %f63, %f59;
	fma.rn.f32 	%f68, %f62, %f64, %f60;
	ld.shared.f32 	%f69, [%r12+1560];
	ld.shared.f32 	%f70, [%r12+1564];
	ld.shared.f32 	%f71, [%r13+1560];
	ld.shared.f32 	%f72, [%r13+1564];
	fma.rn.f32 	%f73, %f69, %f71, %f65;
	fma.rn.f32 	%f74, %f69, %f72, %f66;
	fma.rn.f32 	%f75, %f70, %f71, %f67;
	fma.rn.f32 	%f76, %f70, %f72, %f68;
	ld.shared.f32 	%f77, [%r12+1820];
	ld.shared.f32 	%f78, [%r12+1824];
	ld.shared.f32 	%f79, [%r13+1820];
	ld.shared.f32 	%f80, [%r13+1824];
	fma.rn.f32 	%f81, %f77, %f79, %f73;
	fma.rn.f32 	%f82, %f77, %f80, %f74;
	fma.rn.f32 	%f83, %f78, %f79, %f75;
	fma.rn.f32 	%f84, %f78, %f80, %f76;
	ld.shared.f32 	%f85, [%r12+2080];
	ld.shared.f32 	%f86, [%r12+2084];
	ld.shared.f32 	%f87, [%r13+2080];
	ld.shared.f32 	%f88, [%r13+2084];
	fma.rn.f32 	%f89, %f85, %f87, %f81;
	fma.rn.f32 	%f90, %f85, %f88, %f82;
	fma.rn.f32 	%f91, %f86, %f87, %f83;
	fma.rn.f32 	%f92, %f86, %f88, %f84;
	ld.shared.f32 	%f93, [%r12+2340];
	ld.shared.f32 	%f94, [%r12+2344];
	ld.shared.f32 	%f95, [%r13+2340];
	ld.shared.f32 	%f96, [%r13+2344];
	fma.rn.f32 	%f97, %f93, %f95, %f89;
	fma.rn.f32 	%f98, %f93, %f96, %f90;
	fma.rn.f32 	%f99, %f94, %f95, %f91;
	fma.rn.f32 	%f100, %f94, %f96, %f92;
	ld.shared.f32 	%f101, [%r12+2600];
	ld.shared.f32 	%f102, [%r12+2604];
	ld.shared.f32 	%f103, [%r13+2600];
	ld.shared.f32 	%f104, [%r13+2604];
	fma.rn.f32 	%f105, %f101, %f103, %f97;
	fma.rn.f32 	%f106, %f101, %f104, %f98;
	fma.rn.f32 	%f107, %f102, %f103, %f99;
	fma.rn.f32 	%f108, %f102, %f104, %f100;
	ld.shared.f32 	%f109, [%r12+2860];
	ld.shared.f32 	%f110, [%r12+2864];
	ld.shared.f32 	%f111, [%r13+2860];
	ld.shared.f32 	%f112, [%r13+2864];
	fma.rn.f32 	%f113, %f109, %f111, %f105;
	fma.rn.f32 	%f114, %f109, %f112, %f106;
	fma.rn.f32 	%f115, %f110, %f111, %f107;
	fma.rn.f32 	%f116, %f110, %f112, %f108;
	ld.shared.f32 	%f117, [%r12+3120];
	ld.shared.f32 	%f118, [%r12+3124];
	ld.shared.f32 	%f119, [%r13+3120];
	ld.shared.f32 	%f120, [%r13+3124];
	fma.rn.f32 	%f121, %f117, %f119, %f113;
	fma.rn.f32 	%f122, %f117, %f120, %f114;
	fma.rn.f32 	%f123, %f118, %f119, %f115;
	fma.rn.f32 	%f124, %f118, %f120, %f116;
	ld.shared.f32 	%f125, [%r12+3380];
	ld.shared.f32 	%f126, [%r12+3384];
	ld.shared.f32 	%f127, [%r13+3380];
	ld.shared.f32 	%f128, [%r13+3384];
	fma.rn.f32 	%f129, %f125, %f127, %f121;
	fma.rn.f32 	%f130, %f125, %f128, %f122;
	fma.rn.f32 	%f131, %f126, %f127, %f123;
	fma.rn.f32 	%f132, %f126, %f128, %f124;
	ld.shared.f32 	%f133, [%r12+3640];
	ld.shared.f32 	%f134, [%r12+3644];
	ld.shared.f32 	%f135, [%r13+3640];
	ld.shared.f32 	%f136, [%r13+3644];
	fma.rn.f32 	%f137, %f133, %f135, %f129;
	fma.rn.f32 	%f138, %f133, %f136, %f130;
	fma.rn.f32 	%f139, %f134, %f135, %f131;
	fma.rn.f32 	%f140, %f134, %f136, %f132;
	ld.shared.f32 	%f141, [%r12+3900];
	ld.shared.f32 	%f142, [%r12+3904];
	ld.shared.f32 	%f143, [%r13+3900];
	ld.shared.f32 	%f144, [%r13+3904];
	fma.rn.f32 	%f151, %f141, %f143, %f137;
	fma.rn.f32 	%f152, %f141, %f144, %f138;
	fma.rn.f32 	%f153, %f142, %f143, %f139;
	fma.rn.f32 	%f154, %f142, %f144, %f140;
	bar.sync 	0;
	add.s32 	%r57, %r57, 16;
	add.s32 	%r56, %r56, %r15;
	add.s32 	%r55, %r55, 16;
	add.s32 	%r54, %r54, 16;
	setp.lt.s32 	%p9, %r57, %r30;
	@%p9 bra 	$L__BB1_2;
$L__BB1_9:
	setp.ge.s32 	%p10, %r3, %r28;
	mad.lo.s32 	%r25, %r3, %r29, %r6;
	setp.ge.s32 	%p11, %r6, %r29;
	mul.wide.s32 	%rd13, %r25, 4;
	add.s64 	%rd4, %rd1, %rd13;
	or.pred  	%p12, %p10, %p11;
	@%p12 bra 	$L__BB1_11;
	st.global.f32 	[%rd4], %f151;
$L__BB1_11:
	setp.ge.s32 	%p13, %r3, %r28;
	add.s32 	%r26, %r6, 1;
	setp.ge.s32 	%p14, %r26, %r29;
	or.pred  	%p15, %p13, %p14;
	@%p15 bra 	$L__BB1_13;
	st.global.f32 	[%rd4+4], %f152;
$L__BB1_13:
	setp.ge.s32 	%p16, %r6, %r29;
	add.s32 	%r27, %r3, 1;
	setp.ge.s32 	%p17, %r27, %r28;
	add.s32 	%r53, %r25, %r29;
	mul.wide.s32 	%rd14, %r53, 4;
	add.s64 	%rd5, %rd1, %rd14;
	or.pred  	%p18, %p17, %p16;
	@%p18 bra 	$L__BB1_15;
	st.global.f32 	[%rd5], %f153;
$L__BB1_15:
	setp.ge.s32 	%p19, %r27, %r28;
	setp.ge.s32 	%p20, %r26, %r29;
	or.pred  	%p21, %p19, %p20;
	@%p21 bra 	$L__BB1_17;
	st.global.f32 	[%rd5+4], %f154;
$L__BB1_17:
	ret;

}
	// .globl	_Z14threadTileGemmILi64ELi64ELi16ELi4ELi4EEvPKfS1_Pfiii
.visible .entry _Z14threadTileGemmILi64ELi64ELi16ELi4ELi4EEvPKfS1_Pfiii(
	.param .u64 .ptr .align 1 _Z14threadTileGemmILi64ELi64ELi16ELi4ELi4EEvPKfS1_Pfiii_param_0,
	.param .u64 .ptr .align 1 _Z14threadTileGemmILi64ELi64ELi16ELi4ELi4EEvPKfS1_Pfiii_param_1,
	.param .u64 .ptr .align 1 _Z14threadTileGemmILi64ELi64ELi16ELi4ELi4EEvPKfS1_Pfiii_param_2,
	.param .u32 _Z14threadTileGemmILi64ELi64ELi16ELi4ELi4EEvPKfS1_Pfiii_param_3,
	.param .u32 _Z14threadTileGemmILi64ELi64ELi16ELi4ELi4EEvPKfS1_Pfiii_param_4,
	.param .u32 _Z14threadTileGemmILi64ELi64ELi16ELi4ELi4EEvPKfS1_Pfiii_param_5
)
{
	.reg .pred 	%p<60>;
	.reg .b16 	%rs<6>;
	.reg .b32 	%r<76>;
	.reg .b32 	%f<459>;
	.reg .b64 	%rd<21>;
	// demoted variable
	.shared .align 4 .b8 _ZZ14threadTileGemmILi64ELi64ELi16ELi4ELi4EEvPKfS1_PfiiiE2As[4160];
	// demoted variable
	.shared .align 4 .b8 _ZZ14threadTileGemmILi64ELi64ELi16ELi4ELi4EEvPKfS1_PfiiiE2Bs[4160];
	ld.param.u64 	%rd8, [_Z14threadTileGemmILi64ELi64ELi16ELi4ELi4EEvPKfS1_Pfiii_param_2];
	ld.param.u32 	%r38, [_Z14threadTileGemmILi64ELi64ELi16ELi4ELi4EEvPKfS1_Pfiii_param_3];
	ld.param.u32 	%r39, [_Z14threadTileGemmILi64ELi64ELi16ELi4ELi4EEvPKfS1_Pfiii_param_4];
	ld.param.u32 	%r40, [_Z14threadTileGemmILi64ELi64ELi16ELi4ELi4EEvPKfS1_Pfiii_param_5];
	cvta.to.global.u64 	%rd1, %rd8;
	mov.u32 	%r1, %tid.x;
	mov.u32 	%r2, %tid.y;
	mov.u32 	%r41, %ctaid.y;
	shl.b32 	%r3, %r41, 6;
	shl.b32 	%r42, %r2, 2;
	add.s32 	%r4, %r3, %r42;
	mov.u32 	%r43, %ctaid.x;
	shl.b32 	%r5, %r43, 6;
	shl.b32 	%r44, %r1, 2;
	add.s32 	%r6, %r5, %r44;
	shl.b32 	%r45, %r2, 4;
	add.s32 	%r7, %r45, %r1;
	setp.lt.s32 	%p1, %r40, 1;
	mov.f32 	%f443, 0f00000000;
	mov.f32 	%f444, %f443;
	mov.f32 	%f445, %f443;
	mov.f32 	%f446, %f443;
	mov.f32 	%f447, %f443;
	mov.f32 	%f448, %f443;
	mov.f32 	%f449, %f443;
	mov.f32 	%f450, %f443;
	mov.f32 	%f451, %f443;
	mov.f32 	%f452, %f443;
	mov.f32 	%f453, %f443;
	mov.f32 	%f454, %f443;
	mov.f32 	%f455, %f443;
	mov.f32 	%f456, %f443;
	mov.f32 	%f457, %f443;
	mov.f32 	%f458, %f443;
	@%p1 bra 	$L__BB2_12;
	shr.u32 	%r8, %r7, 6;
	cvt.u16.u32 	%rs1, %r2;
	shl.b16 	%rs2, %rs1, 4;
	cvt.u16.u32 	%rs3, %r1;
	add.s16 	%rs4, %rs2, %rs3;
	cvt.u32.u16 	%r47, %rs4;
	and.b32  	%r48, %r47, 63;
	and.b16  	%rs5, %rs4, 63;
	mul.wide.u16 	%r49, %rs5, 4;
	mad.lo.s32 	%r50, %r8, 260, %r49;
	mov.u32 	%r51, _ZZ14threadTileGemmILi64ELi64ELi16ELi4ELi4EEvPKfS1_PfiiiE2As;
	add.s32 	%r9, %r51, %r50;
	add.s32 	%r52, %r3, %r48;
	mad.lo.s32 	%r10, %r40, %r52, %r8;
	mov.b32 	%r70, 0;
	mov.f32 	%f443, 0f00000000;
$L__BB2_2:
	setp.gt.u32 	%p2, %r7, 1023;
	@%p2 bra 	$L__BB2_11;
	add.s32 	%r72, %r10, %r70;
	add.s32 	%r71, %r8, %r70;
	mov.u32 	%r73, %r9;
	mov.u32 	%r74, %r7;
$L__BB2_4:
	and.b32  	%r53, %r74, 63;
	add.s32 	%r55, %r53, %r3;
	setp.ge.s32 	%p3, %r71, %r40;
	setp.ge.s32 	%p4, %r55, %r38;
	mov.f32 	%f441, 0f00000000;
	or.pred  	%p5, %p3, %p4;
	@%p5 bra 	$L__BB2_6;
	ld.param.u64 	%rd19, [_Z14threadTileGemmILi64ELi64ELi16ELi4ELi4EEvPKfS1_Pfiii_param_0];
	cvta.to.global.u64 	%rd9, %rd19;
	mul.wide.u32 	%rd10, %r72, 4;
	add.s64 	%rd11, %rd9, %rd10;
	ld.global.nc.f32 	%f441, [%rd11];
$L__BB2_6:
	st.shared.f32 	[%r73], %f441;
	add.s32 	%r18, %r74, 256;
	add.s32 	%r73, %r73, 1040;
	add.s32 	%r72, %r72, 4;
	add.s32 	%r71, %r71, 4;
	setp.lt.u32 	%p6, %r74, 768;
	mov.u32 	%r74, %r18;
	@%p6 bra 	$L__BB2_4;
	mov.u32 	%r75, %r7;
$L__BB2_8:
	shr.u32 	%r23, %r75, 6;
	and.b32  	%r24, %r75, 63;
	add.s32 	%r25, %r23, %r70;
	add.s32 	%r26, %r24, %r5;
	setp.ge.s32 	%p7, %r25, %r40;
	setp.ge.s32 	%p8, %r26, %r39;
	mov.f32 	%f442, 0f00000000;
	or.pred  	%p9, %p7, %p8;
	@%p9 bra 	$L__BB2_10;
	ld.param.u64 	%rd20, [_Z14threadTileGemmILi64ELi64ELi16ELi4ELi4EEvPKfS1_Pfiii_param_1];
	mad.lo.s32 	%r56, %r25, %r39, %r26;
	cvta.to.global.u64 	%rd12, %rd20;
	mul.wide.s32 	%rd13, %r56, 4;
	add.s64 	%rd14, %rd12, %rd13;
	ld.global.nc.f32 	%f442, [%rd14];
$L__BB2_10:
	mov.u32 	%r57, _ZZ14threadTileGemmILi64ELi64ELi16ELi4ELi4EEvPKfS1_PfiiiE2Bs;
	mad.lo.s32 	%r58, %r23, 260, %r57;
	shl.b32 	%r59, %r24, 2;
	add.s32 	%r60, %r58, %r59;
	st.shared.f32 	[%r60], %f442;
	add.s32 	%r27, %r75, 256;
	setp.lt.u32 	%p10, %r75, 768;
	mov.u32 	%r75, %r27;
	@%p10 bra 	$L__BB2_8;
$L__BB2_11:
	bar.sync 	0;
	mov.u32 	%r61, %tid.y;
	shl.b32 	%r62, %r61, 4;
	mov.u32 	%r63, _ZZ14threadTileGemmILi64ELi64ELi16ELi4ELi4EEvPKfS1_PfiiiE2As;
	add.s32 	%r64, %r63, %r62;
	ld.shared.f32 	%f57, [%r64];
	ld.shared.f32 	%f58, [%r64+4];
	ld.shared.f32 	%f59, [%r64+8];
	ld.shared.f32 	%f60, [%r64+12];
	mov.u32 	%r65, %tid.x;
	shl.b32 	%r66, %r65, 4;
	mov.u32 	%r67, _ZZ14threadTileGemmILi64ELi64ELi16ELi4ELi4EEvPKfS1_PfiiiE2Bs;
	add.s32 	%r68, %r67, %r66;
	ld.shared.f32 	%f61, [%r68];
	ld.shared.f32 	%f62, [%r68+4];
	ld.shared.f32 	%f63, [%r68+8];
	ld.shared.f32 	%f64, [%r68+12];
	fma.rn.f32 	%f65, %f57, %f61, %f450;
	fma.rn.f32 	%f66, %f57, %f62, %f449;
	fma.rn.f32 	%f67, %f57, %f63, %f448;
	fma.rn.f32 	%f68, %f57, %f64, %f447;
	fma.rn.f32 	%f69, %f58, %f61, %f446;
	fma.rn.f32 	%f70, %f58, %f62, %f445;
	fma.rn.f32 	%f71, %f58, %f63, %f444;
	fma.rn.f32 	%f72, %f58, %f64, %f443;
	fma.rn.f32 	%f73, %f59, %f61, %f451;
	fma.rn.f32 	%f74, %f59, %f62, %f452;
	fma.rn.f32 	%f75, %f59, %f63, %f453;
	fma.rn.f32 	%f76, %f59, %f64, %f454;
	fma.rn.f32 	%f77, %f60, %f61, %f455;
	fma.rn.f32 	%f78, %f60, %f62, %f456;
	fma.rn.f32 	%f79, %f60, %f63, %f457;
	fma.rn.f32 	%f80, %f60, %f64, %f458;
	ld.shared.f32 	%f81, [%r64+260];
	ld.shared.f32 	%f82, [%r64+264];
	ld.shared.f32 	%f83, [%r64+268];
	ld.shared.f32 	%f84, [%r64+272];
	ld.shared.f32 	%f85, [%r68+260];
	ld.shared.f32 	%f86, [%r68+264];
	ld.shared.f32 	%f87, [%r68+268];
	ld.shared.f32 	%f88, [%r68+272];
	fma.rn.f32 	%f89, %f81, %f85, %f65;
	fma.rn.f32 	%f90, %f81, %f86, %f66;
	fma.rn.f32 	%f91, %f81, %f87, %f67;
	fma.rn.f32 	%f92, %f81, %f88, %f68;
	fma.rn.f32 	%f93, %f82, %f85, %f69;
	fma.rn.f32 	%f94, %f82, %f86, %f70;
	fma.rn.f32 	%f95, %f82, %f87, %f71;
	fma.rn.f32 	%f96, %f82, %f88, %f72;
	fma.rn.f32 	%f97, %f83, %f85, %f73;
	fma.rn.f32 	%f98, %f83, %f86, %f74;
	fma.rn.f32 	%f99, %f83, %f87, %f75;
	fma.rn.f32 	%f100, %f83, %f88, %f76;
	fma.rn.f32 	%f101, %f84, %f85, %f77;
	fma.rn.f32 	%f102, %f84, %f86, %f78;
	fma.rn.f32 	%f103, %f84, %f87, %f79;
	fma.rn.f32 	%f104, %f84, %f88, %f80;
	ld.shared.f32 	%f105, [%r64+520];
	ld.shared.f32 	%f106, [%r64+524];
	ld.shared.f32 	%f107, [%r64+528];
	ld.shared.f32 	%f108, [%r64+532];
	ld.shared.f32 	%f109, [%r68+520];
	ld.shared.f32 	%f110, [%r68+524];
	ld.shared.f32 	%f111, [%r68+528];
	ld.shared.f32 	%f112, [%r68+532];
	fma.rn.f32 	%f113, %f105, %f109, %f89;
	fma.rn.f32 	%f114, %f105, %f110, %f90;
	fma.rn.f32 	%f115, %f105, %f111, %f91;
	fma.rn.f32 	%f116, %f105, %f112, %f92;
	fma.rn.f32 	%f117, %f106, %f109, %f93;
	fma.rn.f32 	%f118, %f106, %f110, %f94;
	fma.rn.f32 	%f119, %f106, %f111, %f95;
	fma.rn.f32 	%f120, %f106, %f112, %f96;
	fma.rn.f32 	%f121, %f107, %f109, %f97;
	fma.rn.f32 	%f122, %f107, %f110, %f98;
	fma.rn.f32 	%f123, %f107, %f111, %f99;
	fma.rn.f32 	%f124, %f107, %f112, %f100;
	fma.rn.f32 	%f125, %f108, %f109, %f101;
	fma.rn.f32 	%f126, %f108, %f110, %f102;
	fma.rn.f32 	%f127, %f108, %f111, %f103;
	fma.rn.f32 	%f128, %f108, %f112, %f104;
	ld.shared.f32 	%f129, [%r64+780];
	ld.shared.f32 	%f130, [%r64+784];
	ld.shared.f32 	%f131, [%r64+788];
	ld.shared.f32 	%f132, [%r64+792];
	ld.shared.f32 	%f133, [%r68+780];
	ld.shared.f32 	%f134, [%r68+784];
	ld.shared.f32 	%f135, [%r68+788];
	ld.shared.f32 	%f136, [%r68+792];
	fma.rn.f32 	%f137, %f129, %f133, %f113;
	fma.rn.f32 	%f138, %f129, %f134, %f114;
	fma.rn.f32 	%f139, %f129, %f135, %f115;
	fma.rn.f32 	%f140, %f129, %f136, %f116;
	fma.rn.f32 	%f141, %f130, %f133, %f117;
	fma.rn.f32 	%f142, %f130, %f134, %f118;
	fma.rn.f32 	%f143, %f130, %f135, %f119;
	fma.rn.f32 	%f144, %f130, %f136, %f120;
	fma.rn.f32 	%f145, %f131, %f133, %f121;
	fma.rn.f32 	%f146, %f131, %f134, %f122;
	fma.rn.f32 	%f147, %f131, %f135, %f123;
	fma.rn.f32 	%f148, %f131, %f136, %f124;
	fma.rn.f32 	%f149, %f132, %f133, %f125;
	fma.rn.f32 	%f150, %f132, %f134, %f126;
	fma.rn.f32 	%f151, %f132, %f135, %f127;
	fma.rn.f32 	%f152, %f132, %f136, %f128;
	ld.shared.f32 	%f153, [%r64+1040];
	ld.shared.f32 	%f154, [%r64+1044];
	ld.shared.f32 	%f155, [%r64+1048];
	ld.shared.f32 	%f156, [%r64+1052];
	ld.shared.f32 	%f157, [%r68+1040];
	ld.shared.f32 	%f158, [%r68+1044];
	ld.shared.f32 	%f159, [%r68+1048];
	ld.shared.f32 	%f160, [%r68+1052];
	fma.rn.f32 	%f161, %f153, %f157, %f137;
	fma.rn.f32 	%f162, %f153, %f158, %f138;
	fma.rn.f32 	%f163, %f153, %f159, %f139;
	fma.rn.f32 	%f164, %f153, %f160, %f140;
	fma.rn.f32 	%f165, %f154, %f157, %f141;
	fma.rn.f32 	%f166, %f154, %f158, %f142;
	fma.rn.f32 	%f167, %f154, %f159, %f143;
	fma.rn.f32 	%f168, %f154, %f160, %f144;
	fma.rn.f32 	%f169, %f155, %f157, %f145;
	fma.rn.f32 	%f170, %f155, %f158, %f146;
	fma.rn.f32 	%f171, %f155, %f159, %f147;
	fma.rn.f32 	%f172, %f155, %f160, %f148;
	fma.rn.f32 	%f173, %f156, %f157, %f149;
	fma.rn.f32 	%f174, %f156, %f158, %f150;
	fma.rn.f32 	%f175, %f156, %f159, %f151;
	fma.rn.f32 	%f176, %f156, %f160, %f152;
	ld.shared.f32 	%f177, [%r64+1300];
	ld.shared.f32 	%f178, [%r64+1304];
	ld.shared.f32 	%f179, [%r64+1308];
	ld.shared.f32 	%f180, [%r64+1312];
	ld.shared.f32 	%f181, [%r68+1300];
	ld.shared.f32 	%f182, [%r68+1304];
	ld.shared.f32 	%f183, [%r68+1308];
	ld.shared.f32 	%f184, [%r68+1312];
	fma.rn.f32 	%f185, %f177, %f181, %f161;
	fma.rn.f32 	%f186, %f177, %f182, %f162;
	fma.rn.f32 	%f187, %f177, %f183, %f163;
	fma.rn.f32 	%f188, %f177, %f184, %f164;
	fma.rn.f32 	%f189, %f178, %f181, %f165;
	fma.rn.f32 	%f190, %f178, %f182, %f166;
	fma.rn.f32 	%f191, %f178, %f183, %f167;
	fma.rn.f32 	%f192, %f178, %f184, %f168;
	fma.rn.f32 	%f193, %f179, %f181, %f169;
	fma.rn.f32 	%f194, %f179, %f182, %f170;
	fma.rn.f32 	%f195, %f179, %f183, %f171;
	fma.rn.f32 	%f196, %f179, %f184, %f172;
	fma.rn.f32 	%f197, %f180, %f181, %f173;
	fma.rn.f32 	%f198, %f180, %f182, %f174;
	fma.rn.f32 	%f199, %f180, %f183, %f175;
	fma.rn.f32 	%f200, %f180, %f184, %f176;
	ld.shared.f32 	%f201, [%r64+1560];
	ld.shared.f32 	%f202, [%r64+1564];
	ld.shared.f32 	%f203, [%r64+1568];
	ld.shared.f32 	%f204, [%r64+1572];
	ld.shared.f32 	%f205, [%r68+1560];
	ld.shared.f32 	%f206, [%r68+1564];
	ld.shared.f32 	%f207, [%r68+1568];
	ld.shared.f32 	%f208, [%r68+1572];
	fma.rn.f32 	%f209, %f201, %f205, %f185;
	fma.rn.f32 	%f210, %f201, %f206, %f186;
	fma.rn.f32 	%f211, %f201, %f207, %f187;
	fma.rn.f32 	%f212, %f201, %f208, %f188;
	fma.rn.f32 	%f213, %f202, %f205, %f189;
	fma.rn.f32 	%f214, %f202, %f206, %f190;
	fma.rn.f32 	%f215, %f202, %f207, %f191;
	fma.rn.f32 	%f216, %f202, %f208, %f192;
	fma.rn.f32 	%f217, %f203, %f205, %f193;
	fma.rn.f32 	%f218, %f203, %f206, %f194;
	fma.rn.f32 	%f219, %f203, %f207, %f195;
	fma.rn.f32 	%f220, %f203, %f208, %f196;
	fma.rn.f32 	%f221, %f204, %f205, %f197;
	fma.rn.f32 	%f222, %f204, %f206, %f198;
	fma.rn.f32 	%f223, %f204, %f207, %f199;
	fma.rn.f32 	%f224, %f204, %f208, %f200;
	ld.shared.f32 	%f225, [%r64+1820];
	ld.shared.f32 	%f226, [%r64+1824];
	ld.shared.f32 	%f227, [%r64+1828];
	ld.shared.f32 	%f228, [%r64+1832];
	ld.shared.f32 	%f229, [%r68+1820];
	ld.shared.f32 	%f230, [%r68+1824];
	ld.shared.f32 	%f231, [%r68+1828];
	ld.shared.f32 	%f232, [%r68+1832];
	fma.rn.f32 	%f233, %f225, %f229, %f209;
	fma.rn.f32 	%f234, %f225, %f230, %f210;
	fma.rn.f32 	%f235, %f225, %f231, %f211;
	fma.rn.f32 	%f236, %f225, %f232, %f212;
	fma.rn.f32 	%f237, %f226, %f229, %f213;
	fma.rn.f32 	%f238, %f226, %f230, %f214;
	fma.rn.f32 	%f239, %f226, %f231, %f215;
	fma.rn.f32 	%f240, %f226, %f232, %f216;
	fma.rn.f32 	%f241, %f227, %f229, %f217;
	fma.rn.f32 	%f242, %f227, %f230, %f218;
	fma.rn.f32 	%f243, %f227, %f231, %f219;
	fma.rn.f32 	%f244, %f227, %f232, %f220;
	fma.rn.f32 	%f245, %f228, %f229, %f221;
	fma.rn.f32 	%f246, %f228, %f230, %f222;
	fma.rn.f32 	%f247, %f228, %f231, %f223;
	fma.rn.f32 	%f248, %f228, %f232, %f224;
	ld.shared.f32 	%f249, [%r64+2080];
	ld.shared.f32 	%f250, [%r64+2084];
	ld.shared.f32 	%f251, [%r64+2088];
	ld.shared.f32 	%f252, [%r64+2092];
	ld.shared.f32 	%f253, [%r68+2080];
	ld.shared.f32 	%f254, [%r68+2084];
	ld.shared.f32 	%f255, [%r68+2088];
	ld.shared.f32 	%f256, [%r68+2092];
	fma.rn.f32 	%f257, %f249, %f253, %f233;
	fma.rn.f32 	%f258, %f249, %f254, %f234;
	fma.rn.f32 	%f259, %f249, %f255, %f235;
	fma.rn.f32 	%f260, %f249, %f256, %f236;
	fma.rn.f32 	%f261, %f250, %f253, %f237;
	fma.rn.f32 	%f262, %f250, %f254, %f238;
	fma.rn.f32 	%f263, %f250, %f255, %f239;
	fma.rn.f32 	%f264, %f250, %f256, %f240;
	fma.rn.f32 	%f265, %f251, %f253, %f241;
	fma.rn.f32 	%f266, %f251, %f254, %f242;
	fma.rn.f32 	%f267, %f251, %f255, %f243;
	fma.rn.f32 	%f268, %f251, %f256, %f244;
	fma.rn.f32 	%f269, %f252, %f253, %f245;
	fma.rn.f32 	%f270, %f252, %f254, %f246;
	fma.rn.f32 	%f271, %f252, %f255, %f247;
	fma.rn.f32 	%f272, %f252, %f256, %f248;
	ld.shared.f32 	%f273, [%r64+2340];
	ld.shared.f32 	%f274, [%r64+2344];
	ld.shared.f32 	%f275, [%r64+2348];
	ld.shared.f32 	%f276, [%r64+2352];
	ld.shared.f32 	%f277, [%r68+2340];
	ld.shared.f32 	%f278, [%r68+2344];
	ld.shared.f32 	%f279, [%r68+2348];
	ld.shared.f32 	%f280, [%r68+2352];
	fma.rn.f32 	%f281, %f273, %f277, %f257;
	fma.rn.f32 	%f282, %f273, %f278, %f258;
	fma.rn.f32 	%f283, %f273, %f279, %f259;
	fma.rn.f32 	%f284, %f273, %f280, %f260;
	fma.rn.f32 	%f285, %f274, %f277, %f261;
	fma.rn.f32 	%f286, %f274, %f278, %f262;
	fma.rn.f32 	%f287, %f274, %f279, %f263;
	fma.rn.f32 	%f288, %f274, %f280, %f264;
	fma.rn.f32 	%f289, %f275, %f277, %f265;
	fma.rn.f32 	%f290, %f275, %f278, %f266;
	fma.rn.f32 	%f291, %f275, %f279, %f267;
	fma.rn.f32 	%f292, %f275, %f280, %f268;
	fma.rn.f32 	%f293, %f276, %f277, %f269;
	fma.rn.f32 	%f294, %f276, %f278, %f270;
	fma.rn.f32 	%f295, %f276, %f279, %f271;
	fma.rn.f32 	%f296, %f276, %f280, %f272;
	ld.shared.f32 	%f297, [%r64+2600];
	ld.shared.f32 	%f298, [%r64+2604];
	ld.shared.f32 	%f299, [%r64+2608];
	ld.shared.f32 	%f300, [%r64+2612];
	ld.shared.f32 	%f301, [%r68+2600];
	ld.shared.f32 	%f302, [%r68+2604];
	ld.shared.f32 	%f303, [%r68+2608];
	ld.shared.f32 	%f304, [%r68+2612];
	fma.rn.f32 	%f305, %f297, %f301, %f281;
	fma.rn.f32 	%f306, %f297, %f302, %f282;
	fma.rn.f32 	%f307, %f297, %f303, %f283;
	fma.rn.f32 	%f308, %f297, %f304, %f284;
	fma.rn.f32 	%f309, %f298, %f301, %f285;
	fma.rn.f32 	%f310, %f298, %f302, %f286;
	fma.rn.f32 	%f311, %f298, %f303, %f287;
	fma.rn.f32 	%f312, %f298, %f304, %f288;
	fma.rn.f32 	%f313, %f299, %f301, %f289;
	fma.rn.f32 	%f314, %f299, %f302, %f290;
	fma.rn.f32 	%f315, %f299, %f303, %f291;
	fma.rn.f32 	%f316, %f299, %f304, %f292;
	fma.rn.f32 	%f317, %f300, %f301, %f293;
	fma.rn.f32 	%f318, %f300, %f302, %f294;
	fma.rn.f32 	%f319, %f300, %f303, %f295;
	fma.rn.f32 	%f320, %f300, %f304, %f296;
	ld.shared.f32 	%f321, [%r64+2860];
	ld.shared.f32 	%f322, [%r64+2864];
	ld.shared.f32 	%f323, [%r64+2868];
	ld.shared.f32 	%f324, [%r64+2872];
	ld.shared.f32 	%f325, [%r68+2860];
	ld.shared.f32 	%f326, [%r68+2864];
	ld.shared.f32 	%f327, [%r68+2868];
	ld.shared.f32 	%f328, [%r68+2872];
	fma.rn.f32 	%f329, %f321, %f325, %f305;
	fma.rn.f32 	%f330, %f321, %f326, %f306;
	fma.rn.f32 	%f331, %f321, %f327, %f307;
	fma.rn.f32 	%f332, %f321, %f328, %f308;
	fma.rn.f32 	%f333, %f322, %f325, %f309;
	fma.rn.f32 	%f334, %f322, %f326, %f310;
	fma.rn.f32 	%f335, %f322, %f327, %f311;
	fma.rn.f32 	%f336, %f322, %f328, %f312;
	fma.rn.f32 	%f337, %f323, %f325, %f313;
	fma.rn.f32 	%f338, %f323, %f326, %f314;
	fma.rn.f32 	%f339, %f323, %f327, %f315;
	fma.rn.f32 	%f340, %f323, %f328, %f316;
	fma.rn.f32 	%f341, %f324, %f325, %f317;
	fma.rn.f32 	%f342, %f324, %f326, %f318;
	fma.rn.f32 	%f343, %f324, %f327, %f319;
	fma.rn.f32 	%f344, %f324, %f328, %f320;
	ld.shared.f32 	%f345, [%r64+3120];
	ld.shared.f32 	%f346, [%r64+3124];
	ld.shared.f32 	%f347, [%r64+3128];
	ld.shared.f32 	%f348, [%r64+3132];
	ld.shared.f32 	%f349, [%r68+3120];
	ld.shared.f32 	%f350, [%r68+3124];
	ld.shared.f32 	%f351, [%r68+3128];
	ld.shared.f32 	%f352, [%r68+3132];
	fma.rn.f32 	%f353, %f345, %f349, %f329;
	fma.rn.f32 	%f354, %f345, %f350, %f330;
	fma.rn.f32 	%f355, %f345, %f351, %f331;
	fma.rn.f32 	%f356, %f345, %f352, %f332;
	fma.rn.f32 	%f357, %f346, %f349, %f333;
	fma.rn.f32 	%f358, %f346, %f350, %f334;
	fma.rn.f32 	%f359, %f346, %f351, %f335;
	fma.rn.f32 	%f360, %f346, %f352, %f336;
	fma.rn.f32 	%f361, %f347, %f349, %f337;
	fma.rn.f32 	%f362, %f347, %f350, %f338;
	fma.rn.f32 	%f363, %f347, %f351, %f339;
	fma.rn.f32 	%f364, %f347, %f352, %f340;
	fma.rn.f32 	%f365, %f348, %f349, %f341;
	fma.rn.f32 	%f366, %f348, %f350, %f342;
	fma.rn.f32 	%f367, %f348, %f351, %f343;
	fma.rn.f32 	%f368, %f348, %f352, %f344;
	ld.shared.f32 	%f369, [%r64+3380];
	ld.shared.f32 	%f370, [%r64+3384];
	ld.shared.f32 	%f371, [%r64+3388];
	ld.shared.f32 	%f372, [%r64+3392];
	ld.shared.f32 	%f373, [%r68+3380];
	ld.shared.f32 	%f374, [%r68+3384];
	ld.shared.f32 	%f375, [%r68+3388];
	ld.shared.f32 	%f376, [%r68+3392];
	fma.rn.f32 	%f377, %f369, %f373, %f353;
	fma.rn.f32 	%f378, %f369, %f374, %f354;
	fma.rn.f32 	%f379, %f369, %f375, %f355;
	fma.rn.f32 	%f380, %f369, %f376, %f356;
	fma.rn.f32 	%f381, %f370, %f373, %f357;
	fma.rn.f32 	%f382, %f370, %f374, %f358;
	fma.rn.f32 	%f383, %f370, %f375, %f359;
	fma.rn.f32 	%f384, %f370, %f376, %f360;
	fma.rn.f32 	%f385, %f371, %f373, %f361;
	fma.rn.f32 	%f386, %f371, %f374, %f362;
	fma.rn.f32 	%f387, %f371, %f375, %f363;
	fma.rn.f32 	%f388, %f371, %f376, %f364;
	fma.rn.f32 	%f389, %f372, %f373, %f365;
	fma.rn.f32 	%f390, %f372, %f374, %f366;
	fma.rn.f32 	%f391, %f372, %f375, %f367;
	fma.rn.f32 	%f392, %f372, %f376, %f368;
	ld.shared.f32 	%f393, [%r64+3640];
	ld.shared.f32 	%f394, [%r64+3644];
	ld.shared.f32 	%f395, [%r64+3648];
	ld.shared.f32 	%f396, [%r64+3652];
	ld.shared.f32 	%f397, [%r68+3640];
	ld.shared.f32 	%f398, [%r68+3644];
	ld.shared.f32 	%f399, [%r68+3648];
	ld.shared.f32 	%f400, [%r68+3652];
	fma.rn.f32 	%f401, %f393, %f397, %f377;
	fma.rn.f32 	%f402, %f393, %f398, %f378;
	fma.rn.f32 	%f403, %f393, %f399, %f379;
	fma.rn.f32 	%f404, %f393, %f400, %f380;
	fma.rn.f32 	%f405, %f394, %f397, %f381;
	fma.rn.f32 	%f406, %f394, %f398, %f382;
	fma.rn.f32 	%f407, %f394, %f399, %f383;
	fma.rn.f32 	%f408, %f394, %f400, %f384;
	fma.rn.f32 	%f409, %f395, %f397, %f385;
	fma.rn.f32 	%f410, %f395, %f398, %f386;
	fma.rn.f32 	%f411, %f395, %f399, %f387;
	fma.rn.f32 	%f412, %f395, %f400, %f388;
	fma.rn.f32 	%f413, %f396, %f397, %f389;
	fma.rn.f32 	%f414, %f396, %f398, %f390;
	fma.rn.f32 	%f415, %f396, %f399, %f391;
	fma.rn.f32 	%f416, %f396, %f400, %f392;
	ld.shared.f32 	%f417, [%r64+3900];
	ld.shared.f32 	%f418, [%r64+3904];
	ld.shared.f32 	%f419, [%r64+3908];
	ld.shared.f32 	%f420, [%r64+3912];
	ld.shared.f32 	%f421, [%r68+3900];
	ld.shared.f32 	%f422, [%r68+3904];
	ld.shared.f32 	%f423, [%r68+3908];
	ld.shared.f32 	%f424, [%r68+3912];
	fma.rn.f32 	%f450, %f417, %f421, %f401;
	fma.rn.f32 	%f449, %f417, %f422, %f402;
	fma.rn.f32 	%f448, %f417, %f423, %f403;
	fma.rn.f32 	%f447, %f417, %f424, %f404;
	fma.rn.f32 	%f446, %f418, %f421, %f405;
	fma.rn.f32 	%f445, %f418, %f422, %f406;
	fma.rn.f32 	%f444, %f418, %f423, %f407;
	fma.rn.f32 	%f443, %f418, %f424, %f408;
	fma.rn.f32 	%f451, %f419, %f421, %f409;
	fma.rn.f32 	%f452, %f419, %f422, %f410;
	fma.rn.f32 	%f453, %f419, %f423, %f411;
	fma.rn.f32 	%f454, %f419, %f424, %f412;
	fma.rn.f32 	%f455, %f420, %f421, %f413;
	fma.rn.f32 	%f456, %f420, %f422, %f414;
	fma.rn.f32 	%f457, %f420, %f423, %f415;
	fma.rn.f32 	%f458, %f420, %f424, %f416;
	bar.sync 	0;
	add.s32 	%r70, %r70, 16;
	setp.lt.s32 	%p11, %r70, %r40;
	@%p11 bra 	$L__BB2_2;
$L__BB2_12:
	setp.ge.s32 	%p12, %r4, %r38;
	mad.lo.s32 	%r29, %r4, %r39, %r6;
	setp.ge.s32 	%p13, %r6, %r39;
	mul.wide.s32 	%rd15, %r29, 4;
	add.s64 	%rd2, %rd1, %rd15;
	or.pred  	%p14, %p12, %p13;
	@%p14 bra 	$L__BB2_14;
	st.global.f32 	[%rd2], %f450;
$L__BB2_14:
	setp.ge.s32 	%p15, %r4, %r38;
	add.s32 	%r30, %r6, 1;
	setp.ge.s32 	%p16, %r30, %r39;
	or.pred  	%p17, %p15, %p16;
	@%p17 bra 	$L__BB2_16;
	st.global.f32 	[%rd2+4], %f449;
$L__BB2_16:
	setp.ge.s32 	%p18, %r4, %r38;
	add.s32 	%r31, %r6, 2;
	setp.ge.s32 	%p19, %r31, %r39;
	or.pred  	%p20, %p18, %p19;
	@%p20 bra 	$L__BB2_18;
	st.global.f32 	[%rd2+8], %f448;
$L__BB2_18:
	setp.ge.s32 	%p21, %r4, %r38;
	add.s32 	%r32, %r6, 3;
	setp.ge.s32 	%p22, %r32, %r39;
	or.pred  	%p23, %p21, %p22;
	@%p23 bra 	$L__BB2_20;
	st.global.f32 	[%rd2+12], %f447;
$L__BB2_20:
	setp.ge.s32 	%p24, %r6, %r39;
	add.s32 	%r33, %r4, 1;
	setp.ge.s32 	%p25, %r33, %r38;
	add.s32 	%r34, %r29, %r39;
	mul.wide.s32 	%rd16, %r34, 4;
	add.s64 	%rd3, %rd1, %rd16;
	or.pred  	%p26, %p25, %p24;
	@%p26 bra 	$L__BB2_22;
	st.global.f32 	[%rd3], %f446;
$L__BB2_22:
	setp.ge.s32 	%p27, %r33, %r38;
	setp.ge.s32 	%p28, %r30, %r39;
	or.pred  	%p29, %p27, %p28;
	@%p29 bra 	$L__BB2_24;
	st.global.f32 	[%rd3+4], %f445;
$L__BB2_24:
	setp.ge.s32 	%p30, %r33, %r38;
	setp.ge.s32 	%p31, %r31, %r39;
	or.pred  	%p32, %p30, %p31;
	@%p32 bra 	$L__BB2_26;
	st.global.f32 	[%rd3+8], %f444;
$L__BB2_26:
	setp.ge.s32 	%p33, %r33, %r38;
	setp.ge.s32 	%p34, %r32, %r39;
	or.pred  	%p35, %p33, %p34;
	@%p35 bra 	$L__BB2_28;
	st.global.f32 	[%rd3+12], %f443;
$L__BB2_28:
	setp.ge.s32 	%p36, %r6, %r39;
	add.s32 	%r35, %r4, 2;
	setp.ge.s32 	%p37, %r35, %r38;
	add.s32 	%r36, %r34, %r39;
	mul.wide.s32 	%rd17, %r36, 4;
	add.s64 	%rd4, %rd1, %rd17;
	or.pred  	%p38, %p37, %p36;
	@%p38 bra 	$L__BB2_30;
	st.global.f32 	[%rd4], %f451;
$L__BB2_30:
	setp.ge.s32 	%p39, %r35, %r38;
	setp.ge.s32 	%p40, %r30, %r39;
	or.pred  	%p41, %p39, %p40;
	@%p41 bra 	$L__BB2_32;
	st.global.f32 	[%rd4+4], %f452;
$L__BB2_32:
	setp.ge.s32 	%p42, %r35, %r38;
	setp.ge.s32 	%p43, %r31, %r39;
	or.pred  	%p44, %p42, %p43;
	@%p44 bra 	$L__BB2_34;
	st.global.f32 	[%rd4+8], %f453;
$L__BB2_34:
	setp.ge.s32 	%p45, %r35, %r38;
	setp.ge.s32 	%p46, %r32, %r39;
	or.pred  	%p47, %p45, %p46;
	@%p47 bra 	$L__BB2_36;
	st.global.f32 	[%rd4+12], %f454;
$L__BB2_36:
	setp.ge.s32 	%p48, %r6, %r39;
	add.s32 	%r37, %r4, 3;
	setp.ge.s32 	%p49, %r37, %r38;
	add.s32 	%r69, %r36, %r39;
	mul.wide.s32 	%rd18, %r69, 4;
	add.s64 	%rd5, %rd1, %rd18;
	or.pred  	%p50, %p49, %p48;
	@%p50 bra 	$L__BB2_38;
	st.global.f32 	[%rd5], %f455;
$L__BB2_38:
	setp.ge.s32 	%p51, %r37, %r38;
	setp.ge.s32 	%p52, %r30, %r39;
	or.pred  	%p53, %p51, %p52;
	@%p53 bra 	$L__BB2_40;
	st.global.f32 	[%rd5+4], %f456;
$L__BB2_40:
	setp.ge.s32 	%p54, %r37, %r38;
	setp.ge.s32 	%p55, %r31, %r39;
	or.pred  	%p56, %p54, %p55;
	@%p56 bra 	$L__BB2_42;
	st.global.f32 	[%rd5+8], %f457;
$L__BB2_42:
	setp.ge.s32 	%p57, %r37, %r38;
	setp.ge.s32 	%p58, %r32, %r39;
	or.pred  	%p59, %p57, %p58;
	@%p59 bra 	$L__BB2_44;
	st.global.f32 	[%rd5+12], %f458;
$L__BB2_44:
	ret;

}
	// .globl	_Z14threadTileGemmILi128ELi128ELi8ELi8ELi8EEvPKfS1_Pfiii
.visible .entry _Z14threadTileGemmILi128ELi128ELi8ELi8ELi8EEvPKfS1_Pfiii(
	.param .u64 .ptr .align 1 _Z14threadTileGemmILi128ELi128ELi8ELi8ELi8EEvPKfS1_Pfiii_param_0,
	.param .u64 .ptr .align 1 _Z14threadTileGemmILi128ELi128ELi8ELi8ELi8EEvPKfS1_Pfiii_param_1,
	.param .u64 .ptr .align 1 _Z14threadTileGemmILi128ELi128ELi8ELi8ELi8EEvPKfS1_Pfiii_param_2,
	.param .u32 _Z14threadTileGemmILi128ELi128ELi8ELi8ELi8EEvPKfS1_Pfiii_param_3,
	.param .u32 _Z14threadTileGemmILi128ELi128ELi8ELi8ELi8EEvPKfS1_Pfiii_param_4,
	.param .u32 _Z14threadTileGemmILi128ELi128ELi8ELi8ELi8EEvPKfS1_Pfiii_param_5
)
{
	.reg .pred 	%p<204>;
	.reg .b16 	%rs<6>;
	.reg .b32 	%r<283>;
	.reg .b32 	%f<907>;
	.reg .b64 	%rd<34>;
	// demoted variable
	.shared .align 4 .b8 _ZZ14threadTileGemmILi128ELi128ELi8ELi8ELi8EEvPKfS1_PfiiiE2As[4128];
	// demoted variable
	.shared .align 4 .b8 _ZZ14threadTileGemmILi128ELi128ELi8ELi8ELi8EEvPKfS1_PfiiiE2Bs[4128];
	ld.param.u32 	%r44, [_Z14threadTileGemmILi128ELi128ELi8ELi8ELi8EEvPKfS1_Pfiii_param_5];
	setp.lt.s32 	%p1, %r44, 1;
	mov.f32 	%f843, 0f00000000;
	mov.f32 	%f844, %f843;
	mov.f32 	%f845, %f843;
	mov.f32 	%f846, %f843;
	mov.f32 	%f847, %f843;
	mov.f32 	%f848, %f843;
	mov.f32 	%f849, %f843;
	mov.f32 	%f850, %f843;
	mov.f32 	%f851, %f843;
	mov.f32 	%f852, %f843;
	mov.f32 	%f853, %f843;
	mov.f32 	%f854, %f843;
	mov.f32 	%f855, %f843;
	mov.f32 	%f856, %f843;
	mov.f32 	%f857, %f843;
	mov.f32 	%f858, %f843;
	mov.f32 	%f859, %f843;
	mov.f32 	%f860, %f843;
	mov.f32 	%f861, %f843;
	mov.f32 	%f862, %f843;
	mov.f32 	%f863, %f843;
	mov.f32 	%f864, %f843;
	mov.f32 	%f865, %f843;
	mov.f32 	%f866, %f843;
	mov.f32 	%f867, %f843;
	mov.f32 	%f868, %f843;
	mov.f32 	%f869, %f843;
	mov.f32 	%f870, %f843;
	mov.f32 	%f871, %f843;
	mov.f32 	%f872, %f843;
	mov.f32 	%f873, %f843;
	mov.f32 	%f874, %f843;
	mov.f32 	%f875, %f843;
	mov.f32 	%f876, %f843;
	mov.f32 	%f877, %f843;
	mov.f32 	%f878, %f843;
	mov.f32 	%f879, %f843;
	mov.f32 	%f880, %f843;
	mov.f32 	%f881, %f843;
	mov.f32 	%f882, %f843;
	mov.f32 	%f883, %f843;
	mov.f32 	%f884, %f843;
	mov.f32 	%f885, %f843;
	mov.f32 	%f886, %f843;
	mov.f32 	%f887, %f843;
	mov.f32 	%f888, %f843;
	mov.f32 	%f889, %f843;
	mov.f32 	%f890, %f843;
	mov.f32 	%f891, %f843;
	mov.f32 	%f892, %f843;
	mov.f32 	%f893, %f843;
	mov.f32 	%f894, %f843;
	mov.f32 	%f895, %f843;
	mov.f32 	%f896, %f843;
	mov.f32 	%f897, %f843;
	mov.f32 	%f898, %f843;
	mov.f32 	%f899, %f843;
	mov.f32 	%f900, %f843;
	mov.f32 	%f901, %f843;
	mov.f32 	%f902, %f843;
	mov.f32 	%f903, %f843;
	mov.f32 	%f904, %f843;
	mov.f32 	%f905, %f843;
	mov.f32 	%f906, %f843;
	@%p1 bra 	$L__BB3_12;
	mov.b32 	%r277, 0;
	mov.f32 	%f843, 0f00000000;
	mov.u32 	%r46, %tid.y;
	shl.b32 	%r47, %r46, 4;
	mov.u32 	%r48, %tid.x;
	add.s32 	%r49, %r47, %r48;
	shr.u32 	%r53, %r49, 7;
	cvt.u16.u32 	%rs1, %r46;
	shl.b16 	%rs2, %rs1, 4;
	cvt.u16.u32 	%rs3, %r48;
	add.s16 	%rs4, %rs2, %rs3;
	cvt.u32.u16 	%r54, %rs4;
	and.b32  	%r55, %r54, 127;
	and.b16  	%rs5, %rs4, 127;
	mul.wide.u16 	%r56, %rs5, 4;
	mad.lo.s32 	%r57, %r53, 516, %r56;
	mov.u32 	%r58, _ZZ14threadTileGemmILi128ELi128ELi8ELi8ELi8EEvPKfS1_PfiiiE2As;
	add.s32 	%r3, %r58, %r57;
	mov.u32 	%r59, %ctaid.y;
	shl.b32 	%r60, %r59, 7;
	or.b32  	%r61, %r60, %r55;
$L__BB3_2:
	setp.gt.u32 	%p2, %r49, 1023;
	@%p2 bra 	$L__BB3_11;
	ld.param.u32 	%r273, [_Z14threadTileGemmILi128ELi128ELi8ELi8ELi8EEvPKfS1_Pfiii_param_5];
	add.s32 	%r278, %r53, %r277;
	mad.lo.s32 	%r279, %r273, %r61, %r278;
	mov.u32 	%r280, %r3;
	mov.u32 	%r281, %r49;
$L__BB3_4:
	ld.param.u32 	%r274, [_Z14threadTileGemmILi128ELi128ELi8ELi8ELi8EEvPKfS1_Pfiii_param_5];
	ld.param.u32 	%r142, [_Z14threadTileGemmILi128ELi128ELi8ELi8ELi8EEvPKfS1_Pfiii_param_3];
	and.b32  	%r62, %r281, 127;
	mov.u32 	%r63, %ctaid.y;
	shl.b32 	%r65, %r63, 7;
	or.b32  	%r66, %r62, %r65;
	setp.ge.s32 	%p3, %r278, %r274;
	setp.ge.s32 	%p4, %r66, %r142;
	mov.f32 	%f841, 0f00000000;
	or.pred  	%p5, %p3, %p4;
	@%p5 bra 	$L__BB3_6;
	ld.param.u64 	%rd29, [_Z14threadTileGemmILi128ELi128ELi8ELi8ELi8EEvPKfS1_Pfiii_param_0];
	cvta.to.global.u64 	%rd13, %rd29;
	mul.wide.u32 	%rd14, %r279, 4;
	add.s64 	%rd15, %rd13, %rd14;
	ld.global.nc.f32 	%f841, [%rd15];
$L__BB3_6:
	st.shared.f32 	[%r280], %f841;
	add.s32 	%r10, %r281, 256;
	add.s32 	%r280, %r280, 1032;
	add.s32 	%r279, %r279, 2;
	add.s32 	%r278, %r278, 2;
	setp.lt.u32 	%p6, %r281, 768;
	mov.u32 	%r281, %r10;
	@%p6 bra 	$L__BB3_4;
	mov.u32 	%r67, %tid.y;
	shl.b32 	%r68, %r67, 4;
	mov.u32 	%r69, %tid.x;
	add.s32 	%r282, %r68, %r69;
$L__BB3_8:
	ld.param.u32 	%r275, [_Z14threadTileGemmILi128ELi128ELi8ELi8ELi8EEvPKfS1_Pfiii_param_5];
	ld.param.u32 	%r207, [_Z14threadTileGemmILi128ELi128ELi8ELi8ELi8EEvPKfS1_Pfiii_param_4];
	shr.u32 	%r70, %r282, 7;
	and.b32  	%r71, %r282, 127;
	add.s32 	%r72, %r70, %r277;
	mov.u32 	%r73, %ctaid.x;
	shl.b32 	%r75, %r73, 7;
	or.b32  	%r76, %r71, %r75;
	setp.ge.s32 	%p7, %r72, %r275;
	setp.ge.s32 	%p8, %r76, %r207;
	mov.f32 	%f842, 0f00000000;
	or.pred  	%p9, %p7, %p8;
	@%p9 bra 	$L__BB3_10;
	ld.param.u32 	%r208, [_Z14threadTileGemmILi128ELi128ELi8ELi8ELi8EEvPKfS1_Pfiii_param_4];
	ld.param.u64 	%rd30, [_Z14threadTileGemmILi128ELi128ELi8ELi8ELi8EEvPKfS1_Pfiii_param_1];
	and.b32  	%r79, %r282, 127;
	mov.u32 	%r80, %ctaid.x;
	shl.b32 	%r81, %r80, 7;
	or.b32  	%r82, %r79, %r81;
	mad.lo.s32 	%r83, %r72, %r208, %r82;
	cvta.to.global.u64 	%rd16, %rd30;
	mul.wide.s32 	%rd17, %r83, 4;
	add.s64 	%rd18, %rd16, %rd17;
	ld.global.nc.f32 	%f842, [%rd18];
$L__BB3_10:
	mov.u32 	%r85, _ZZ14threadTileGemmILi128ELi128ELi8ELi8ELi8EEvPKfS1_PfiiiE2Bs;
	mad.lo.s32 	%r86, %r70, 516, %r85;
	shl.b32 	%r87, %r282, 2;
	and.b32  	%r88, %r87, 508;
	add.s32 	%r89, %r86, %r88;
	st.shared.f32 	[%r89], %f842;
	add.s32 	%r16, %r282, 256;
	setp.lt.u32 	%p10, %r282, 768;
	mov.u32 	%r282, %r16;
	@%p10 bra 	$L__BB3_8;
$L__BB3_11:
	ld.param.u32 	%r276, [_Z14threadTileGemmILi128ELi128ELi8ELi8ELi8EEvPKfS1_Pfiii_param_5];
	bar.sync 	0;
	mov.u32 	%r90, %tid.y;
	shl.b32 	%r91, %r90, 5;
	mov.u32 	%r92, _ZZ14threadTileGemmILi128ELi128ELi8ELi8ELi8EEvPKfS1_PfiiiE2As;
	add.s32 	%r93, %r92, %r91;
	ld.shared.f32 	%f201, [%r93];
	ld.shared.f32 	%f202, [%r93+4];
	ld.shared.f32 	%f203, [%r93+8];
	ld.shared.f32 	%f204, [%r93+12];
	ld.shared.f32 	%f205, [%r93+16];
	ld.shared.f32 	%f206, [%r93+20];
	ld.shared.f32 	%f207, [%r93+24];
	ld.shared.f32 	%f208, [%r93+28];
	mov.u32 	%r94, %tid.x;
	shl.b32 	%r95, %r94, 5;
	mov.u32 	%r96, _ZZ14threadTileGemmILi128ELi128ELi8ELi8ELi8EEvPKfS1_PfiiiE2Bs;
	add.s32 	%r97, %r96, %r95;
	ld.shared.f32 	%f209, [%r97];
	ld.shared.f32 	%f210, [%r97+4];
	ld.shared.f32 	%f211, [%r97+8];
	ld.shared.f32 	%f212, [%r97+12];
	ld.shared.f32 	%f213, [%r97+16];
	ld.shared.f32 	%f214, [%r97+20];
	ld.shared.f32 	%f215, [%r97+24];
	ld.shared.f32 	%f216, [%r97+28];
	fma.rn.f32 	%f217, %f201, %f209, %f890;
	fma.rn.f32 	%f218, %f201, %f210, %f889;
	fma.rn.f32 	%f219, %f201, %f211, %f888;
	fma.rn.f32 	%f220, %f201, %f212, %f887;
	fma.rn.f32 	%f221, %f201, %f213, %f886;
	fma.rn.f32 	%f222, %f201, %f214, %f885;
	fma.rn.f32 	%f223, %f201, %f215, %f884;
	fma.rn.f32 	%f224, %f201, %f216, %f883;
	fma.rn.f32 	%f225, %f202, %f209, %f882;
	fma.rn.f32 	%f226, %f202, %f210, %f881;
	fma.rn.f32 	%f227, %f202, %f211, %f880;
	fma.rn.f32 	%f228, %f202, %f212, %f879;
	fma.rn.f32 	%f229, %f202, %f213, %f878;
	fma.rn.f32 	%f230, %f202, %f214, %f877;
	fma.rn.f32 	%f231, %f202, %f215, %f876;
	fma.rn.f32 	%f232, %f202, %f216, %f875;
	fma.rn.f32 	%f233, %f203, %f209, %f874;
	fma.rn.f32 	%f234, %f203, %f210, %f873;
	fma.rn.f32 	%f235, %f203, %f211, %f872;
	fma.rn.f32 	%f236, %f203, %f212, %f871;
	fma.rn.f32 	%f237, %f203, %f213, %f870;
	fma.rn.f32 	%f238, %f203, %f214, %f869;
	fma.rn.f32 	%f239, %f203, %f215, %f868;
	fma.rn.f32 	%f240, %f203, %f216, %f867;
	fma.rn.f32 	%f241, %f204, %f209, %f866;
	fma.rn.f32 	%f242, %f204, %f210, %f865;
	fma.rn.f32 	%f243, %f204, %f211, %f864;
	fma.rn.f32 	%f244, %f204, %f212, %f863;
	fma.rn.f32 	%f245, %f204, %f213, %f862;
	fma.rn.f32 	%f246, %f204, %f214, %f861;
	fma.rn.f32 	%f247, %f204, %f215, %f860;
	fma.rn.f32 	%f248, %f204, %f216, %f859;
	fma.rn.f32 	%f249, %f205, %f209, %f858;
	fma.rn.f32 	%f250, %f205, %f210, %f857;
	fma.rn.f32 	%f251, %f205, %f211, %f856;
	fma.rn.f32 	%f252, %f205, %f212, %f855;
	fma.rn.f32 	%f253, %f205, %f213, %f854;
	fma.rn.f32 	%f254, %f205, %f214, %f853;
	fma.rn.f32 	%f255, %f205, %f215, %f852;
	fma.rn.f32 	%f256, %f205, %f216, %f851;
	fma.rn.f32 	%f257, %f206, %f209, %f850;
	fma.rn.f32 	%f258, %f206, %f210, %f849;
	fma.rn.f32 	%f259, %f206, %f211, %f848;
	fma.rn.f32 	%f260, %f206, %f212, %f847;
	fma.rn.f32 	%f261, %f206, %f213, %f846;
	fma.rn.f32 	%f262, %f206, %f214, %f845;
	fma.rn.f32 	%f263, %f206, %f215, %f844;
	fma.rn.f32 	%f264, %f206, %f216, %f843;
	fma.rn.f32 	%f265, %f207, %f209, %f891;
	fma.rn.f32 	%f266, %f207, %f210, %f892;
	fma.rn.f32 	%f267, %f207, %f211, %f893;
	fma.rn.f32 	%f268, %f207, %f212, %f894;
	fma.rn.f32 	%f269, %f207, %f213, %f895;
	fma.rn.f32 	%f270, %f207, %f214, %f896;
	fma.rn.f32 	%f271, %f207, %f215, %f897;
	fma.rn.f32 	%f272, %f207, %f216, %f898;
	fma.rn.f32 	%f273, %f208, %f209, %f899;
	fma.rn.f32 	%f274, %f208, %f210, %f900;
	fma.rn.f32 	%f275, %f208, %f211, %f901;
	fma.rn.f32 	%f276, %f208, %f212, %f902;
	fma.rn.f32 	%f277, %f208, %f213, %f903;
	fma.rn.f32 	%f278, %f208, %f214, %f904;
	fma.rn.f32 	%f279, %f208, %f215, %f905;
	fma.rn.f32 	%f280, %f208, %f216, %f906;
	ld.shared.f32 	%f281, [%r93+516];
	ld.shared.f32 	%f282, [%r93+520];
	ld.shared.f32 	%f283, [%r93+524];
	ld.shared.f32 	%f284, [%r93+528];
	ld.shared.f32 	%f285, [%r93+532];
	ld.shared.f32 	%f286, [%r93+536];
	ld.shared.f32 	%f287, [%r93+540];
	ld.shared.f32 	%f288, [%r93+544];
	ld.shared.f32 	%f289, [%r97+516];
	ld.shared.f32 	%f290, [%r97+520];
	ld.shared.f32 	%f291, [%r97+524];
	ld.shared.f32 	%f292, [%r97+528];
	ld.shared.f32 	%f293, [%r97+532];
	ld.shared.f32 	%f294, [%r97+536];
	ld.shared.f32 	%f295, [%r97+540];
	ld.shared.f32 	%f296, [%r97+544];
	fma.rn.f32 	%f297, %f281, %f289, %f217;
	fma.rn.f32 	%f298, %f281, %f290, %f218;
	fma.rn.f32 	%f299, %f281, %f291, %f219;
	fma.rn.f32 	%f300, %f281, %f292, %f220;
	fma.rn.f32 	%f301, %f281, %f293, %f221;
	fma.rn.f32 	%f302, %f281, %f294, %f222;
	fma.rn.f32 	%f303, %f281, %f295, %f223;
	fma.rn.f32 	%f304, %f281, %f296, %f224;
	fma.rn.f32 	%f305, %f282, %f289, %f225;
	fma.rn.f32 	%f306, %f282, %f290, %f226;
	fma.rn.f32 	%f307, %f282, %f291, %f227;
	fma.rn.f32 	%f308, %f282, %f292, %f228;
	fma.rn.f32 	%f309, %f282, %f293, %f229;
	fma.rn.f32 	%f310, %f282, %f294, %f230;
	fma.rn.f32 	%f311, %f282, %f295, %f231;
	fma.rn.f32 	%f312, %f282, %f296, %f232;
	fma.rn.f32 	%f313, %f283, %f289, %f233;
	fma.rn.f32 	%f314, %f283, %f290, %f234;
	fma.rn.f32 	%f315, %f283, %f291, %f235;
	fma.rn.f32 	%f316, %f283, %f292, %f236;
	fma.rn.f32 	%f317, %f283, %f293, %f237;
	fma.rn.f32 	%f318, %f283, %f294, %f238;
	fma.rn.f32 	%f319, %f283, %f295, %f239;
	fma.rn.f32 	%f320, %f283, %f296, %f240;
	fma.rn.f32 	%f321, %f284, %f289, %f241;
	fma.rn.f32 	%f322, %f284, %f290, %f242;
	fma.rn.f32 	%f323, %f284, %f291, %f243;
	fma.rn.f32 	%f324, %f284, %f292, %f244;
	fma.rn.f32 	%f325, %f284, %f293, %f245;
	fma.rn.f32 	%f326, %f284, %f294, %f246;
	fma.rn.f32 	%f327, %f284, %f295, %f247;
	fma.rn.f32 	%f328, %f284, %f296, %f248;
	fma.rn.f32 	%f329, %f285, %f289, %f249;
	fma.rn.f32 	%f330, %f285, %f290, %f250;
	fma.rn.f32 	%f331, %f285, %f291, %f251;
	fma.rn.f32 	%f332, %f285, %f292, %f252;
	fma.rn.f32 	%f333, %f285, %f293, %f253;
	fma.rn.f32 	%f334, %f285, %f294, %f254;
	fma.rn.f32 	%f335, %f285, %f295, %f255;
	fma.rn.f32 	%f336, %f285, %f296, %f256;
	fma.rn.f32 	%f337, %f286, %f289, %f257;
	fma.rn.f32 	%f338, %f286, %f290, %f258;
	fma.rn.f32 	%f339, %f286, %f291, %f259;
	fma.rn.f32 	%f340, %f286, %f292, %f260;
	fma.rn.f32 	%f341, %f286, %f293, %f261;
	fma.rn.f32 	%f342, %f286, %f294, %f262;
	fma.rn.f32 	%f343, %f286, %f295, %f263;
	fma.rn.f32 	%f344, %f286, %f296, %f264;
	fma.rn.f32 	%f345, %f287, %f289, %f265;
	fma.rn.f32 	%f346, %f287, %f290, %f266;
	fma.rn.f32 	%f347, %f287, %f291, %f267;
	fma.rn.f32 	%f348, %f287, %f292, %f268;
	fma.rn.f32 	%f349, %f287, %f293, %f269;
	fma.rn.f32 	%f350, %f287, %f294, %f270;
	fma.rn.f32 	%f351, %f287, %f295, %f271;
	fma.rn.f32 	%f352, %f287, %f296, %f272;
	fma.rn.f32 	%f353, %f288, %f289, %f273;
	fma.rn.f32 	%f354, %f288, %f290, %f274;
	fma.rn.f32 	%f355, %f288, %f291, %f275;
	fma.rn.f32 	%f356, %f288, %f292, %f276;
	fma.rn.f32 	%f357, %f288, %f293, %f277;
	fma.rn.f32 	%f358, %f288, %f294, %f278;
	fma.rn.f32 	%f359, %f288, %f295, %f279;
	fma.rn.f32 	%f360, %f288, %f296, %f280;
	ld.shared.f32 	%f361, [%r93+1032];
	ld.shared.f32 	%f362, [%r93+1036];
	ld.shared.f32 	%f363, [%r93+1040];
	ld.shared.f32 	%f364, [%r93+1044];
	ld.shared.f32 	%f365, [%r93+1048];
	ld.shared.f32 	%f366, [%r93+1052];
	ld.shared.f32 	%f367, [%r93+1056];
	ld.shared.f32 	%f368, [%r93+1060];
	ld.shared.f32 	%f369, [%r97+1032];
	ld.shared.f32 	%f370, [%r97+1036];
	ld.shared.f32 	%f371, [%r97+1040];
	ld.shared.f32 	%f372, [%r97+1044];
	ld.shared.f32 	%f373, [%r97+1048];
	ld.shared.f32 	%f374, [%r97+1052];
	ld.shared.f32 	%f375, [%r97+1056];
	ld.shared.f32 	%f376, [%r97+1060];
	fma.rn.f32 	%f377, %f361, %f369, %f297;
	fma.rn.f32 	%f378, %f361, %f370, %f298;
	fma.rn.f32 	%f379, %f361, %f371, %f299;
	fma.rn.f32 	%f380, %f361, %f372, %f300;
	fma.rn.f32 	%f381, %f361, %f373, %f301;
	fma.rn.f32 	%f382, %f361, %f374, %f302;
	fma.rn.f32 	%f383, %f361, %f375, %f303;
	fma.rn.f32 	%f384, %f361, %f376, %f304;
	fma.rn.f32 	%f385, %f362, %f369, %f305;
	fma.rn.f32 	%f386, %f362, %f370, %f306;
	fma.rn.f32 	%f387, %f362, %f371, %f307;
	fma.rn.f32 	%f388, %f362, %f372, %f308;
	fma.rn.f32 	%f389, %f362, %f373, %f309;
	fma.rn.f32 	%f390, %f362, %f374, %f310;
	fma.rn.f32 	%f391, %f362, %f375, %f311;
	fma.rn.f32 	%f392, %f362, %f376, %f312;
	fma.rn.f32 	%f393, %f363, %f369, %f313;
	fma.rn.f32 	%f394, %f363, %f370, %f314;
	fma.rn.f32 	%f395, %f363, %f371, %f315;
	fma.rn.f32 	%f396, %f363, %f372, %f316;
	fma.rn.f32 	%f397, %f363, %f373, %f317;
	fma.rn.f32 	%f398, %f363, %f374, %f318;
	fma.rn.f32 	%f399, %f363, %f375, %f319;
	fma.rn.f32 	%f400, %f363, %f376, %f320;
	fma.rn.f32 	%f401, %f364, %f369, %f321;
	fma.rn.f32 	%f402, %f364, %f370, %f322;
	fma.rn.f32 	%f403, %f364, %f371, %f323;
	fma.rn.f32 	%f404, %f364, %f372, %f324;
	fma.rn.f32 	%f405, %f364, %f373, %f325;
	fma.rn.f32 	%f406, %f364, %f374, %f326;
	fma.rn.f32 	%f407, %f364, %f375, %f327;
	fma.rn.f32 	%f408, %f364, %f376, %f328;
	fma.rn.f32 	%f409, %f365, %f369, %f329;
	fma.rn.f32 	%f410, %f365, %f370, %f330;
	fma.rn.f32 	%f411, %f365, %f371, %f331;
	fma.rn.f32 	%f412, %f365, %f372, %f332;
	fma.rn.f32 	%f413, %f365, %f373, %f333;
	fma.rn.f32 	%f414, %f365, %f374, %f334;
	fma.rn.f32 	%f415, %f365, %f375, %f335;
	fma.rn.f32 	%f416, %f365, %f376, %f336;
	fma.rn.f32 	%f417, %f366, %f369, %f337;
	fma.rn.f32 	%f418, %f366, %f370, %f338;
	fma.rn.f32 	%f419, %f366, %f371, %f339;
	fma.rn.f32 	%f420, %f366, %f372, %f340;
	fma.rn.f32 	%f421, %f366, %f373, %f341;
	fma.rn.f32 	%f422, %f366, %f374, %f342;
	fma.rn.f32 	%f423, %f366, %f375, %f343;
	fma.rn.f32 	%f424, %f366, %f376, %f344;
	fma.rn.f32 	%f425, %f367, %f369, %f345;
	fma.rn.f32 	%f426, %f367, %f370, %f346;
	fma.rn.f32 	%f427, %f367, %f371, %f347;
	fma.rn.f32 	%f428, %f367, %f372, %f348;
	fma.rn.f32 	%f429, %f367, %f373, %f349;
	fma.rn.f32 	%f430, %f367, %f374, %f350;
	fma.rn.f32 	%f431, %f367, %f375, %f351;
	fma.rn.f32 	%f432, %f367, %f376, %f352;
	fma.rn.f32 	%f433, %f368, %f369, %f353;
	fma.rn.f32 	%f434, %f368, %f370, %f354;
	fma.rn.f32 	%f435, %f368, %f371, %f355;
	fma.rn.f32 	%f436, %f368, %f372, %f356;
	fma.rn.f32 	%f437, %f368, %f373, %f357;
	fma.rn.f32 	%f438, %f368, %f374, %f358;
	fma.rn.f32 	%f439, %f368, %f375, %f359;
	fma.rn.f32 	%f440, %f368, %f376, %f360;
	ld.shared.f32 	%f441, [%r93+1548];
	ld.shared.f32 	%f442, [%r93+1552];
	ld.shared.f32 	%f443, [%r93+1556];
	ld.shared.f32 	%f444, [%r93+1560];
	ld.shared.f32 	%f445, [%r93+1564];
	ld.shared.f32 	%f446, [%r93+1568];
	ld.shared.f32 	%f447, [%r93+1572];
	ld.shared.f32 	%f448, [%r93+1576];
	ld.shared.f32 	%f449, [%r97+1548];
	ld.shared.f32 	%f450, [%r97+1552];
	ld.shared.f32 	%f451, [%r97+1556];
	ld.shared.f32 	%f452, [%r97+1560];
	ld.shared.f32 	%f453, [%r97+1564];
	ld.shared.f32 	%f454, [%r97+1568];
	ld.shared.f32 	%f455, [%r97+1572];
	ld.shared.f32 	%f456, [%r97+1576];
	fma.rn.f32 	%f457, %f441, %f449, %f377;
	fma.rn.f32 	%f458, %f441, %f450, %f378;
	fma.rn.f32 	%f459, %f441, %f451, %f379;
	fma.rn.f32 	%f460, %f441, %f452, %f380;
	fma.rn.f32 	%f461, %f441, %f453, %f381;
	fma.rn.f32 	%f462, %f441, %f454, %f382;
	fma.rn.f32 	%f463, %f441, %f455, %f383;
	fma.rn.f32 	%f464, %f441, %f456, %f384;
	fma.rn.f32 	%f465, %f442, %f449, %f385;
	fma.rn.f32 	%f466, %f442, %f450, %f386;
	fma.rn.f32 	%f467, %f442, %f451, %f387;
	fma.rn.f32 	%f468, %f442, %f452, %f388;
	fma.rn.f32 	%f469, %f442, %f453, %f389;
	fma.rn.f32 	%f470, %f442, %f454, %f390;
	fma.rn.f32 	%f471, %f442, %f455, %f391;
	fma.rn.f32 	%f472, %f442, %f456, %f392;
	fma.rn.f32 	%f473, %f443, %f449, %f393;
	fma.rn.f32 	%f474, %f443, %f450, %f394;
	fma.rn.f32 	%f475, %f443, %f451, %f395;
	fma.rn.f32 	%f476, %f443, %f452, %f396;
	fma.rn.f32 	%f477, %f443, %f453, %f397;
	fma.rn.f32 	%f478, %f443, %f454, %f398;
	fma.rn.f32 	%f479, %f443, %f455, %f399;
	fma.rn.f32 	%f480, %f443, %f456, %f400;
	fma.rn.f32 	%f481, %f444, %f449, %f401;
	fma.rn.f32 	%f482, %f444, %f450, %f402;
	fma.rn.f32 	%f483, %f444, %f451, %f403;
	fma.rn.f32 	%f484, %f444, %f452, %f404;
	fma.rn.f32 	%f485, %f444, %f453, %f405;
	fma.rn.f32 	%f486, %f444, %f454, %f406;
	fma.rn.f32 	%f487, %f444, %f455, %f407;
	fma.rn.f32 	%f488, %f444, %f456, %f408;
	fma.rn.f32 	%f489, %f445, %f449, %f409;
	fma.rn.f32 	%f490, %f445, %f450, %f410;
	fma.rn.f32 	%f491, %f445, %f451, %f411;
	fma.rn.f32 	%f492, %f445, %f452, %f412;
	fma.rn.f32 	%f493, %f445, %f453, %f413;
	fma.rn.f32 	%f494, %f445, %f454, %f414;
	fma.rn.f32 	%f495, %f445, %f455, %f415;
	fma.rn.f32 	%f496, %f445, %f456, %f416;
	fma.rn.f32 	%f497, %f446, %f449, %f417;
	fma.rn.f32 	%f498, %f446, %f450, %f418;
	fma.rn.f32 	%f499, %f446, %f451, %f419;
	fma.rn.f32 	%f500, %f446, %f452, %f420;
	fma.rn.f32 	%f501, %f446, %f453, %f421;
	fma.rn.f32 	%f502, %f446, %f454, %f422;
	fma.rn.f32 	%f503, %f446, %f455, %f423;
	fma.rn.f32 	%f504, %f446, %f456, %f424;
	fma.rn.f32 	%f505, %f447, %f449, %f425;
	fma.rn.f32 	%f506, %f447, %f450, %f426;
	fma.rn.f32 	%f507, %f447, %f451, %f427;
	fma.rn.f32 	%f508, %f447, %f452, %f428;
	fma.rn.f32 	%f509, %f447, %f453, %f429;
	fma.rn.f32 	%f510, %f447, %f454, %f430;
	fma.rn.f32 	%f511, %f447, %f455, %f431;
	fma.rn.f32 	%f512, %f447, %f456, %f432;
	fma.rn.f32 	%f513, %f448, %f449, %f433;
	fma.rn.f32 	%f514, %f448, %f450, %f434;
	fma.rn.f32 	%f515, %f448, %f451, %f435;
	fma.rn.f32 	%f516, %f448, %f452, %f436;
	fma.rn.f32 	%f517, %f448, %f453, %f437;
	fma.rn.f32 	%f518, %f448, %f454, %f438;
	fma.rn.f32 	%f519, %f448, %f455, %f439;
	fma.rn.f32 	%f520, %f448, %f456, %f440;
	ld.shared.f32 	%f521, [%r93+2064];
	ld.shared.f32 	%f522, [%r93+2068];
	ld.shared.f32 	%f523, [%r93+2072];
	ld.shared.f32 	%f524, [%r93+2076];
	ld.shared.f32 	%f525, [%r93+2080];
	ld.shared.f32 	%f526, [%r93+2084];
	ld.shared.f32 	%f527, [%r93+2088];
	ld.shared.f32 	%f528, [%r93+2092];
	ld.shared.f32 	%f529, [%r97+2064];
	ld.shared.f32 	%f530, [%r97+2068];
	ld.shared.f32 	%f531, [%r97+2072];
	ld.shared.f32 	%f532, [%r97+2076];
	ld.shared.f32 	%f533, [%r97+2080];
	ld.shared.f32 	%f534, [%r97+2084];
	ld.shared.f32 	%f535, [%r97+2088];
	ld.shared.f32 	%f536, [%r97+2092];
	fma.rn.f32 	%f537, %f521, %f529, %f457;
	fma.rn.f32 	%f538, %f521, %f530, %f458;
	fma.rn.f32 	%f539, %f521, %f531, %f459;
	fma.rn.f32 	%f540, %f521, %f532, %f460;
	fma.rn.f32 	%f541, %f521, %f533, %f461;
	fma.rn.f32 	%f542, %f521, %f534, %f462;
	fma.rn.f32 	%f543, %f521, %f535, %f463;
	fma.rn.f32 	%f544, %f521, %f536, %f464;
	fma.rn.f32 	%f545, %f522, %f529, %f465;
	fma.rn.f32 	%f546, %f522, %f530, %f466;
	fma.rn.f32 	%f547, %f522, %f531, %f467;
	fma.rn.f32 	%f548, %f522, %f532, %f468;
	fma.rn.f32 	%f549, %f522, %f533, %f469;
	fma.rn.f32 	%f550, %f522, %f534, %f470;
	fma.rn.f32 	%f551, %f522, %f535, %f471;
	fma.rn.f32 	%f552, %f522, %f536, %f472;
	fma.rn.f32 	%f553, %f523, %f529, %f473;
	fma.rn.f32 	%f554, %f523, %f530, %f474;
	fma.rn.f32 	%f555, %f523, %f531, %f475;
	fma.rn.f32 	%f556, %f523, %f532, %f476;
	fma.rn.f32 	%f557, %f523, %f533, %f477;
	fma.rn.f32 	%f558, %f523, %f534, %f478;
	fma.rn.f32 	%f559, %f523, %f535, %f479;
	fma.rn.f32 	%f560, %f523, %f536, %f480;
	fma.rn.f32 	%f561, %f524, %f529, %f481;
	fma.rn.f32 	%f562, %f524, %f530, %f482;
	fma.rn.f32 	%f563, %f524, %f531, %f483;
	fma.rn.f32 	%f564, %f524, %f532, %f484;
	fma.rn.f32 	%f565, %f524, %f533, %f485;
	fma.rn.f32 	%f566, %f524, %f534, %f486;
	fma.rn.f32 	%f567, %f524, %f535, %f487;
	fma.rn.f32 	%f568, %f524, %f536, %f488;
	fma.rn.f32 	%f569, %f525, %f529, %f489;
	fma.rn.f32 	%f570, %f525, %f530, %f490;
	fma.rn.f32 	%f571, %f525, %f531, %f491;
	fma.rn.f32 	%f572, %f525, %f532, %f492;
	fma.rn.f32 	%f573, %f525, %f533, %f493;
	fma.rn.f32 	%f574, %f525, %f534, %f494;
	fma.rn.f32 	%f575, %f525, %f535, %f495;
	fma.rn.f32 	%f576, %f525, %f536, %f496;
	fma.rn.f32 	%f577, %f526, %f529, %f497;
	fma.rn.f32 	%f578, %f526, %f530, %f498;
	fma.rn.f32 	%f579, %f526, %f531, %f499;
	fma.rn.f32 	%f580, %f526, %f532, %f500;
	fma.rn.f32 	%f581, %f526, %f533, %f501;
	fma.rn.f32 	%f582, %f526, %f534, %f502;
	fma.rn.f32 	%f583, %f526, %f535, %f503;
	fma.rn.f32 	%f584, %f526, %f536, %f504;
	fma.rn.f32 	%f585, %f527, %f529, %f505;
	fma.rn.f32 	%f586, %f527, %f530, %f506;
	fma.rn.f32 	%f587, %f527, %f531, %f507;
	fma.rn.f32 	%f588, %f527, %f532, %f508;
	fma.rn.f32 	%f589, %f527, %f533, %f509;
	fma.rn.f32 	%f590, %f527, %f534, %f510;
	fma.rn.f32 	%f591, %f527, %f535, %f511;
	fma.rn.f32 	%f592, %f527, %f536, %f512;
	fma.rn.f32 	%f593, %f528, %f529, %f513;
	fma.rn.f32 	%f594, %f528, %f530, %f514;
	fma.rn.f32 	%f595, %f528, %f531, %f515;
	fma.rn.f32 	%f596, %f528, %f532, %f516;
	fma.rn.f32 	%f597, %f528, %f533, %f517;
	fma.rn.f32 	%f598, %f528, %f534, %f518;
	fma.rn.f32 	%f599, %f528, %f535, %f519;
	fma.rn.f32 	%f600, %f528, %f536, %f520;
	ld.shared.f32 	%f601, [%r93+2580];
	ld.shared.f32 	%f602, [%r93+2584];
	ld.shared.f32 	%f603, [%r93+2588];
	ld.shared.f32 	%f604, [%r93+2592];
	ld.shared.f32 	%f605, [%r93+2596];
	ld.shared.f32 	%f606, [%r93+2600];
	ld.shared.f32 	%f607, [%r93+2604];
	ld.shared.f32 	%f608, [%r93+2608];
	ld.shared.f32 	%f609, [%r97+2580];
	ld.shared.f32 	%f610, [%r97+2584];
	ld.shared.f32 	%f611, [%r97+2588];
	ld.shared.f32 	%f612, [%r97+2592];
	ld.shared.f32 	%f613, [%r97+2596];
	ld.shared.f32 	%f614, [%r97+2600];
	ld.shared.f32 	%f615, [%r97+2604];
	ld.shared.f32 	%f616, [%r97+2608];
	fma.rn.f32 	%f617, %f601, %f609, %f537;
	fma.rn.f32 	%f618, %f601, %f610, %f538;
	fma.rn.f32 	%f619, %f601, %f611, %f539;
	fma.rn.f32 	%f620, %f601, %f612, %f540;
	fma.rn.f32 	%f621, %f601, %f613, %f541;
	fma.rn.f32 	%f622, %f601, %f614, %f542;
	fma.rn.f32 	%f623, %f601, %f615, %f543;
	fma.rn.f32 	%f624, %f601, %f616, %f544;
	fma.rn.f32 	%f625, %f602, %f609, %f545;
	fma.rn.f32 	%f626, %f602, %f610, %f546;
	fma.rn.f32 	%f627, %f602, %f611, %f547;
	fma.rn.f32 	%f628, %f602, %f612, %f548;
	fma.rn.f32 	%f629, %f602, %f613, %f549;
	fma.rn.f32 	%f630, %f602, %f614, %f550;
	fma.rn.f32 	%f631, %f602, %f615, %f551;
	fma.rn.f32 	%f632, %f602, %f616, %f552;
	fma.rn.f32 	%f633, %f603, %f609, %f553;
	fma.rn.f32 	%f634, %f603, %f610, %f554;
	fma.rn.f32 	%f635, %f603, %f611, %f555;
	fma.rn.f32 	%f636, %f603, %f612, %f556;
	fma.rn.f32 	%f637, %f603, %f613, %f557;
	fma.rn.f32 	%f638, %f603, %f614, %f558;
	fma.rn.f32 	%f639, %f603, %f615, %f559;
	fma.rn.f32 	%f640, %f603, %f616, %f560;
	fma.rn.f32 	%f641, %f604, %f609, %f561;
	fma.rn.f32 	%f642, %f604, %f610, %f562;
	fma.rn.f32 	%f643, %f604, %f611, %f563;
	fma.rn.f32 	%f644, %f604, %f612, %f564;
	fma.rn.f32 	%f645, %f604, %f613, %f565;
	fma.rn.f32 	%f646, %f604, %f614, %f566;
	fma.rn.f32 	%f647, %f604, %f615, %f567;
	fma.rn.f32 	%f648, %f604, %f616, %f568;
	fma.rn.f32 	%f649, %f605, %f609, %f569;
	fma.rn.f32 	%f650, %f605, %f610, %f570;
	fma.rn.f32 	%f651, %f605, %f611, %f571;
	fma.rn.f32 	%f652, %f605, %f612, %f572;
	fma.rn.f32 	%f653, %f605, %f613, %f573;
	fma.rn.f32 	%f654, %f605, %f614, %f574;
	fma.rn.f32 	%f655, %f605, %f615, %f575;
	fma.rn.f32 	%f656, %f605, %f616, %f576;
	fma.rn.f32 	%f657, %f606, %f609, %f577;
	fma.rn.f32 	%f658, %f606, %f610, %f578;
	fma.rn.f32 	%f659, %f606, %f611, %f579;
	fma.rn.f32 	%f660, %f606, %f612, %f580;
	fma.rn.f32 	%f661, %f606, %f613, %f581;
	fma.rn.f32 	%f662, %f606, %f614, %f582;
	fma.rn.f32 	%f663, %f606, %f615, %f583;
	fma.rn.f32 	%f664, %f606, %f616, %f584;
	fma.rn.f32 	%f665, %f607, %f609, %f585;
	fma.rn.f32 	%f666, %f607, %f610, %f586;
	fma.rn.f32 	%f667, %f607, %f611, %f587;
	fma.rn.f32 	%f668, %f607, %f612, %f588;
	fma.rn.f32 	%f669, %f607, %f613, %f589;
	fma.rn.f32 	%f670, %f607, %f614, %f590;
	fma.rn.f32 	%f671, %f607, %f615, %f591;
	fma.rn.f32 	%f672, %f607, %f616, %f592;
	fma.rn.f32 	%f673, %f608, %f609, %f593;
	fma.rn.f32 	%f674, %f608, %f610, %f594;
	fma.rn.f32 	%f675, %f608, %f611, %f595;
	fma.rn.f32 	%f676, %f608, %f612, %f596;
	fma.rn.f32 	%f677, %f608, %f613, %f597;
	fma.rn.f32 	%f678, %f608, %f614, %f598;
	fma.rn.f32 	%f679, %f608, %f615, %f599;
	fma.rn.f32 	%f680, %f608, %f616, %f600;
	ld.shared.f32 	%f681, [%r93+3096];
	ld.shared.f32 	%f682, [%r93+3100];
	ld.shared.f32 	%f683, [%r93+3104];
	ld.shared.f32 	%f684, [%r93+3108];
	ld.shared.f32 	%f685, [%r93+3112];
	ld.shared.f32 	%f686, [%r93+3116];
	ld.shared.f32 	%f687, [%r93+3120];
	ld.shared.f32 	%f688, [%r93+3124];
	ld.shared.f32 	%f689, [%r97+3096];
	ld.shared.f32 	%f690, [%r97+3100];
	ld.shared.f32 	%f691, [%r97+3104];
	ld.shared.f32 	%f692, [%r97+3108];
	ld.shared.f32 	%f693, [%r97+3112];
	ld.shared.f32 	%f694, [%r97+3116];
	ld.shared.f32 	%f695, [%r97+3120];
	ld.shared.f32 	%f696, [%r97+3124];
	fma.rn.f32 	%f697, %f681, %f689, %f617;
	fma.rn.f32 	%f698, %f681, %f690, %f618;
	fma.rn.f32 	%f699, %f681, %f691, %f619;
	fma.rn.f32 	%f700, %f681, %f692, %f620;
	fma.rn.f32 	%f701, %f681, %f693, %f621;
	fma.rn.f32 	%f702, %f681, %f694, %f622;
	fma.rn.f32 	%f703, %f681, %f695, %f623;
	fma.rn.f32 	%f704, %f681, %f696, %f624;
	fma.rn.f32 	%f705, %f682, %f689, %f625;
	fma.rn.f32 	%f706, %f682, %f690, %f626;
	fma.rn.f32 	%f707, %f682, %f691, %f627;
	fma.rn.f32 	%f708, %f682, %f692, %f628;
	fma.rn.f32 	%f709, %f682, %f693, %f629;
	fma.rn.f32 	%f710, %f682, %f694, %f630;
	fma.rn.f32 	%f711, %f682, %f695, %f631;
	fma.rn.f32 	%f712, %f682, %f696, %f632;
	fma.rn.f32 	%f713, %f683, %f689, %f633;
	fma.rn.f32 	%f714, %f683, %f690, %f634;
	fma.rn.f32 	%f715, %f683, %f691, %f635;
	fma.rn.f32 	%f716, %f683, %f692, %f636;
	fma.rn.f32 	%f717, %f683, %f693, %f637;
	fma.rn.f32 	%f718, %f683, %f694, %f638;
	fma.rn.f32 	%f719, %f683, %f695, %f639;
	fma.rn.f32 	%f720, %f683, %f696, %f640;
	fma.rn.f32 	%f721, %f684, %f689, %f641;
	fma.rn.f32 	%f722, %f684, %f690, %f642;
	fma.rn.f32 	%f723, %f684, %f691, %f643;
	fma.rn.f32 	%f724, %f684, %f692, %f644;
	fma.rn.f32 	%f725, %f684, %f693, %f645;
	fma.rn.f32 	%f726, %f684, %f694, %f646;
	fma.rn.f32 	%f727, %f684, %f695, %f647;
	fma.rn.f32 	%f728, %f684, %f696, %f648;
	fma.rn.f32 	%f729, %f685, %f689, %f649;
	fma.rn.f32 	%f730, %f685, %f690, %f650;
	fma.rn.f32 	%f731, %f685, %f691, %f651;
	fma.rn.f32 	%f732, %f685, %f692, %f652;
	fma.rn.f32 	%f733, %f685, %f693, %f653;
	fma.rn.f32 	%f734, %f685, %f694, %f654;
	fma.rn.f32 	%f735, %f685, %f695, %f655;
	fma.rn.f32 	%f736, %f685, %f696, %f656;
	fma.rn.f32 	%f737, %f686, %f689, %f657;
	fma.rn.f32 	%f738, %f686, %f690, %f658;
	fma.rn.f32 	%f739, %f686, %f691, %f659;
	fma.rn.f32 	%f740, %f686, %f692, %f660;
	fma.rn.f32 	%f741, %f686, %f693, %f661;
	fma.rn.f32 	%f742, %f686, %f694, %f662;
	fma.rn.f32 	%f743, %f686, %f695, %f663;
	fma.rn.f32 	%f744, %f686, %f696, %f664;
	fma.rn.f32 	%f745, %f687, %f689, %f665;
	fma.rn.f32 	%f746, %f687, %f690, %f666;
	fma.rn.f32 	%f747, %f687, %f691, %f667;
	fma.rn.f32 	%f748, %f687, %f692, %f668;
	fma.rn.f32 	%f749, %f687, %f693, %f669;
	fma.rn.f32 	%f750, %f687, %f694, %f670;
	fma.rn.f32 	%f751, %f687, %f695, %f671;
	fma.rn.f32 	%f752, %f687, %f696, %f672;
	fma.rn.f32 	%f753, %f688, %f689, %f673;
	fma.rn.f32 	%f754, %f688, %f690, %f674;
	fma.rn.f32 	%f755, %f688, %f691, %f675;
	fma.rn.f32 	%f756, %f688, %f692, %f676;
	fma.rn.f32 	%f757, %f688, %f693, %f677;
	fma.rn.f32 	%f758, %f688, %f694, %f678;
	fma.rn.f32 	%f759, %f688, %f695, %f679;
	fma.rn.f32 	%f760, %f688, %f696, %f680;
	ld.shared.f32 	%f761, [%r93+3612];
	ld.shared.f32 	%f762, [%r93+3616];
	ld.shared.f32 	%f763, [%r93+3620];
	ld.shared.f32 	%f764, [%r93+3624];
	ld.shared.f32 	%f765, [%r93+3628];
	ld.shared.f32 	%f766, [%r93+3632];
	ld.shared.f32 	%f767, [%r93+3636];
	ld.shared.f32 	%f768, [%r93+3640];
	ld.shared.f32 	%f769, [%r97+3612];
	ld.shared.f32 	%f770, [%r97+3616];
	ld.shared.f32 	%f771, [%r97+3620];
	ld.shared.f32 	%f772, [%r97+3624];
	ld.shared.f32 	%f773, [%r97+3628];
	ld.shared.f32 	%f774, [%r97+3632];
	ld.shared.f32 	%f775, [%r97+3636];
	ld.shared.f32 	%f776, [%r97+3640];
	fma.rn.f32 	%f890, %f761, %f769, %f697;
	fma.rn.f32 	%f889, %f761, %f770, %f698;
	fma.rn.f32 	%f888, %f761, %f771, %f699;
	fma.rn.f32 	%f887, %f761, %f772, %f700;
	fma.rn.f32 	%f886, %f761, %f773, %f701;
	fma.rn.f32 	%f885, %f761, %f774, %f702;
	fma.rn.f32 	%f884, %f761, %f775, %f703;
	fma.rn.f32 	%f883, %f761, %f776, %f704;
	fma.rn.f32 	%f882, %f762, %f769, %f705;
	fma.rn.f32 	%f881, %f762, %f770, %f706;
	fma.rn.f32 	%f880, %f762, %f771, %f707;
	fma.rn.f32 	%f879, %f762, %f772, %f708;
	fma.rn.f32 	%f878, %f762, %f773, %f709;
	fma.rn.f32 	%f877, %f762, %f774, %f710;
	fma.rn.f32 	%f876, %f762, %f775, %f711;
	fma.rn.f32 	%f875, %f762, %f776, %f712;
	fma.rn.f32 	%f874, %f763, %f769, %f713;
	fma.rn.f32 	%f873, %f763, %f770, %f714;
	fma.rn.f32 	%f872, %f763, %f771, %f715;
	fma.rn.f32 	%f871, %f763, %f772, %f716;
	fma.rn.f32 	%f870, %f763, %f773, %f717;
	fma.rn.f32 	%f869, %f763, %f774, %f718;
	fma.rn.f32 	%f868, %f763, %f775, %f719;
	fma.rn.f32 	%f867, %f763, %f776, %f720;
	fma.rn.f32 	%f866, %f764, %f769, %f721;
	fma.rn.f32 	%f865, %f764, %f770, %f722;
	fma.rn.f32 	%f864, %f764, %f771, %f723;
	fma.rn.f32 	%f863, %f764, %f772, %f724;
	fma.rn.f32 	%f862, %f764, %f773, %f725;
	fma.rn.f32 	%f861, %f764, %f774, %f726;
	fma.rn.f32 	%f860, %f764, %f775, %f727;
	fma.rn.f32 	%f859, %f764, %f776, %f728;
	fma.rn.f32 	%f858, %f765, %f769, %f729;
	fma.rn.f32 	%f857, %f765, %f770, %f730;
	fma.rn.f32 	%f856, %f765, %f771, %f731;
	fma.rn.f32 	%f855, %f765, %f772, %f732;
	fma.rn.f32 	%f854, %f765, %f773, %f733;
	fma.rn.f32 	%f853, %f765, %f774, %f734;
	fma.rn.f32 	%f852, %f765, %f775, %f735;
	fma.rn.f32 	%f851, %f765, %f776, %f736;
	fma.rn.f32 	%f850, %f766, %f769, %f737;
	fma.rn.f32 	%f849, %f766, %f770, %f738;
	fma.rn.f32 	%f848, %f766, %f771, %f739;
	fma.rn.f32 	%f847, %f766, %f772, %f740;
	fma.rn.f32 	%f846, %f766, %f773, %f741;
	fma.rn.f32 	%f845, %f766, %f774, %f742;
	fma.rn.f32 	%f844, %f766, %f775, %f743;
	fma.rn.f32 	%f843, %f766, %f776, %f744;
	fma.rn.f32 	%f891, %f767, %f769, %f745;
	fma.rn.f32 	%f892, %f767, %f770, %f746;
	fma.rn.f32 	%f893, %f767, %f771, %f747;
	fma.rn.f32 	%f894, %f767, %f772, %f748;
	fma.rn.f32 	%f895, %f767, %f773, %f749;
	fma.rn.f32 	%f896, %f767, %f774, %f750;
	fma.rn.f32 	%f897, %f767, %f775, %f751;
	fma.rn.f32 	%f898, %f767, %f776, %f752;
	fma.rn.f32 	%f899, %f768, %f769, %f753;
	fma.rn.f32 	%f900, %f768, %f770, %f754;
	fma.rn.f32 	%f901, %f768, %f771, %f755;
	fma.rn.f32 	%f902, %f768, %f772, %f756;
	fma.rn.f32 	%f903, %f768, %f773, %f757;
	fma.rn.f32 	%f904, %f768, %f774, %f758;
	fma.rn.f32 	%f905, %f768, %f775, %f759;
	fma.rn.f32 	%f906, %f768, %f776, %f760;
	bar.sync 	0;
	add.s32 	%r277, %r277, 8;
	setp.lt.s32 	%p11, %r277, %r276;
	@%p11 bra 	$L__BB3_2;
$L__BB3_12:
	ld.param.u32 	%r209, [_Z14threadTileGemmILi128ELi128ELi8ELi8ELi8EEvPKfS1_Pfiii_param_4];
	ld.param.u32 	%r143, [_Z14threadTileGemmILi128ELi128ELi8ELi8ELi8EEvPKfS1_Pfiii_param_3];
	ld.param.u64 	%rd31, [_Z14threadTileGemmILi128ELi128ELi8ELi8ELi8EEvPKfS1_Pfiii_param_2];
	mov.u32 	%r98, %ctaid.y;
	shl.b32 	%r99, %r98, 7;
	mov.u32 	%r100, %tid.y;
	shl.b32 	%r101, %r100, 3;
	add.s32 	%r18, %r99, %r101;
	setp.ge.s32 	%p12, %r18, %r143;
	mov.u32 	%r102, %ctaid.x;
	shl.b32 	%r103, %r102, 7;
	mov.u32 	%r104, %tid.x;
	shl.b32 	%r105, %r104, 3;
	add.s32 	%r106, %r103, %r105;
	mad.lo.s32 	%r20, %r18, %r209, %r106;
	setp.ge.s32 	%p13, %r106, %r209;
	cvta.to.global.u64 	%rd19, %rd31;
	mul.wide.s32 	%rd20, %r20, 4;
	add.s64 	%rd1, %rd19, %rd20;
	or.pred  	%p14, %p12, %p13;
	@%p14 bra 	$L__BB3_14;
	st.global.f32 	[%rd1], %f890;
$L__BB3_14:
	ld.param.u32 	%r210, [_Z14threadTileGemmILi128ELi128ELi8ELi8ELi8EEvPKfS1_Pfiii_param_4];
	ld.param.u32 	%r144, [_Z14threadTileGemmILi128ELi128ELi8ELi8ELi8EEvPKfS1_Pfiii_param_3];
	setp.ge.s32 	%p15, %r18, %r144;
	add.s32 	%r21, %r106, 1;
	setp.ge.s32 	%p16, %r21, %r210;
	or.pred  	%p17, %p15, %p16;
	@%p17 bra 	$L__BB3_16;
	st.global.f32 	[%rd1+4], %f889;
$L__BB3_16:
	ld.param.u32 	%r211, [_Z14threadTileGemmILi128ELi128ELi8ELi8ELi8EEvPKfS1_Pfiii_param_4];
	ld.param.u32 	%r145, [_Z14threadTileGemmILi128ELi128ELi8ELi8ELi8EEvPKfS1_Pfiii_param_3];
	setp.ge.s32 	%p18, %r18, %r145;
	add.s32 	%r22, %r106, 2;
	setp.ge.s32 	%p19, %r22, %r211;
	or.pred  	%p20, %p18, %p19;
	@%p20 bra 	$L__BB3_18;
	st.global.f32 	[%rd1+8], %f888;
$L__BB3_18:
	ld.param.u32 	%r212, [_Z14threadTileGemmILi128ELi128ELi8ELi8ELi8EEvPKfS1_Pfiii_param_4];
	ld.param.u32 	%r146, [_Z14threadTileGemmILi128ELi128ELi8ELi8ELi8EEvPKfS1_Pfiii_param_3];
	setp.ge.s32 	%p21, %r18, %r146;
	add.s32 	%r23, %r106, 3;
	setp.ge.s32 	%p22, %r23, %r212;
	or.pred  	%p23, %p21, %p22;
	@%p23 bra 	$L__BB3_20;
	st.global.f32 	[%rd1+12], %f887;
$L__BB3_20:
	ld.param.u32 	%r213, [_Z14threadTileGemmILi128ELi128ELi8ELi8ELi8EEvPKfS1_Pfiii_param_4];
	ld.param.u32 	%r147, [_Z14threadTileGemmILi128ELi128ELi8ELi8ELi8EEvPKfS1_Pfiii_param_3];
	setp.ge.s32 	%p24, %r18, %r147;
	add.s32 	%r24, %r106, 4;
	setp.ge.s32 	%p25, %r24, %r213;
	or.pred  	%p26, %p24, %p25;
	@%p26 bra 	$L__BB3_22;
	st.global.f32 	[%rd1+16], %f886;
$L__BB3_22:
	ld.param.u32 	%r214, [_Z14threadTileGemmILi128ELi128ELi8ELi8ELi8EEvPKfS1_Pfiii_param_4];
	ld.param.u32 	%r148, [_Z14threadTileGemmILi128ELi128ELi8ELi8ELi8EEvPKfS1_Pfiii_param_3];
	setp.ge.s32 	%p27, %r18, %r148;
	add.s32 	%r25, %r106, 5;
	setp.ge.s32 	%p28, %r25, %r214;
	or.pred  	%p29, %p27, %p28;
	@%p29 bra 	$L__BB3_24;
	st.global.f32 	[%rd1+20], %f885;
$L__BB3_24:
	ld.param.u32 	%r215, [_Z14threadTileGemmILi128ELi128ELi8ELi8ELi8EEvPKfS1_Pfiii_param_4];
	ld.param.u32 	%r149, [_Z14threadTileGemmILi128ELi128ELi8ELi8ELi8EEvPKfS1_Pfiii_param_3];
	setp.ge.s32 	%p30, %r18, %r149;
	add.s32 	%r26, %r106, 6;
	setp.ge.s32 	%p31, %r26, %r215;
	or.pred  	%p32, %p30, %p31;
	@%p32 bra 	$L__BB3_26;
	st.global.f32 	[%rd1+24], %f884;
$L__BB3_26:
	ld.param.u32 	%r216, [_Z14threadTileGemmILi128ELi128ELi8ELi8ELi8EEvPKfS1_Pfiii_param_4];
	ld.param.u32 	%r150, [_Z14threadTileGemmILi128ELi128ELi8ELi8ELi8EEvPKfS1_Pfiii_param_3];
	setp.ge.s32 	%p33, %r18, %r150;
	add.s32 	%r27, %r106, 7;
	setp.ge.s32 	%p34, %r27, %r216;
	or.pred  	%p35, %p33, %p34;
	@%p35 bra 	$L__BB3_28;
	st.global.f32 	[%rd1+28], %f883;
$L__BB3_28:
	ld.param.u32 	%r217, [_Z14threadTileGemmILi128ELi128ELi8ELi8ELi8EEvPKfS1_Pfiii_param_4];
	ld.param.u32 	%r151, [_Z14threadTileGemmILi128ELi128ELi8ELi8ELi8EEvPKfS1_Pfiii_param_3];
	ld.param.u64 	%rd32, [_Z14threadTileGemmILi128ELi128ELi8ELi8ELi8EEvPKfS1_Pfiii_param_2];
	setp.ge.s32 	%p36, %r106, %r217;
	or.b32  	%r29, %r18, 1;
	setp.ge.s32 	%p37, %r29, %r151;
	add.s32 	%r30, %r20, %r217;
	cvta.to.global.u64 	%rd21, %rd32;
	mul.wide.s32 	%rd22, %r30, 4;
	add.s64 	%rd2, %rd21, %rd22;
	or.pred  	%p38, %p37, %p36;
	@%p38 bra 	$L__BB3_30;
	st.global.f32 	[%rd2], %f882;
$L__BB3_30:
	ld.param.u32 	%r218, [_Z14threadTileGemmILi128ELi128ELi8ELi8ELi8EEvPKfS1_Pfiii_param_4];
	ld.param.u32 	%r152, [_Z14threadTileGemmILi128ELi128ELi8ELi8ELi8EEvPKfS1_Pfiii_param_3];
	setp.ge.s32 	%p39, %r29, %r152;
	setp.ge.s32 	%p40, %r21, %r218;
	or.pred  	%p41, %p39, %p40;
	@%p41 bra 	$L__BB3_32;
	st.global.f32 	[%rd2+4], %f881;
$L__BB3_32:
	ld.param.u32 	%r219, [_Z14threadTileGemmILi128ELi128ELi8ELi8ELi8EEvPKfS1_Pfiii_param_4];
	ld.param.u32 	%r153, [_Z14threadTileGemmILi128ELi128ELi8ELi8ELi8EEvPKfS1_Pfiii_param_3];
	setp.ge.s32 	%p42, %r29, %r153;
	setp.ge.s32 	%p43, %r22, %r219;
	or.pred  	%p44, %p42, %p43;
	@%p44 bra 	$L__BB3_34;
	st.global.f32 	[%rd2+8], %f880;
$L__BB3_34:
	ld.param.u32 	%r220, [_Z14threadTileGemmILi128ELi128ELi8ELi8ELi8EEvPKfS1_Pfiii_param_4];
	ld.param.u32 	%r154, [_Z14threadTileGemmILi128ELi128ELi8ELi8ELi8EEvPKfS1_Pfiii_param_3];
	setp.ge.s32 	%p45, %r29, %r154;
	setp.ge.s32 	%p46, %r23, %r220;
	or.pred  	%p47, %p45, %p46;
	@%p47 bra 	$L__BB3_36;
	st.global.f32 	[%rd2+12], %f879;
$L__BB3_36:
	ld.param.u32 	%r221, [_Z14threadTileGemmILi128ELi128ELi8ELi8ELi8EEvPKfS1_Pfiii_param_4];
	ld.param.u32 	%r155, [_Z14threadTileGemmILi128ELi128ELi8ELi8ELi8EEvPKfS1_Pfiii_param_3];
	setp.ge.s32 	%p48, %r29, %r155;
	setp.ge.s32 	%p49, %r24, %r221;
	or.pred  	%p50, %p48, %p49;
	@%p50 bra 	$L__BB3_38;
	st.global.f32 	[%rd2+16], %f878;
$L__BB3_38:
	ld.param.u32 	%r222, [_Z14threadTileGemmILi128ELi128ELi8ELi8ELi8EEvPKfS1_Pfiii_param_4];
	ld.param.u32 	%r156, [_Z14threadTileGemmILi128ELi128ELi8ELi8ELi8EEvPKfS1_Pfiii_param_3];
	setp.ge.s32 	%p51, %r29, %r156;
	setp.ge.s32 	%p52, %r25, %r222;
	or.pred  	%p53, %p51, %p52;
	@%p53 bra 	$L__BB3_40;
	st.global.f32 	[%rd2+20], %f877;
$L__BB3_40:
	ld.param.u32 	%r223, [_Z14threadTileGemmILi128ELi128ELi8ELi8ELi8EEvPKfS1_Pfiii_param_4];
	ld.param.u32 	%r157, [_Z14threadTileGemmILi128ELi128ELi8ELi8ELi8EEvPKfS1_Pfiii_param_3];
	setp.ge.s32 	%p54, %r29, %r157;
	setp.ge.s32 	%p55, %r26, %r223;
	or.pred  	%p56, %p54, %p55;
	@%p56 bra 	$L__BB3_42;
	st.global.f32 	[%rd2+24], %f876;
$L__BB3_42:
	ld.param.u32 	%r224, [_Z14threadTileGemmILi128ELi128ELi8ELi8ELi8EEvPKfS1_Pfiii_param_4];
	ld.param.u32 	%r158, [_Z14threadTileGemmILi128ELi128ELi8ELi8ELi8EEvPKfS1_Pfiii_param_3];
	setp.ge.s32 	%p57, %r29, %r158;
	setp.ge.s32 	%p58, %r27, %r224;
	or.pred  	%p59, %p57, %p58;
	@%p59 bra 	$L__BB3_44;
	st.global.f32 	[%rd2+28], %f875;
$L__BB3_44:
	ld.param.u32 	%r225, [_Z14threadTileGemmILi128ELi128ELi8ELi8ELi8EEvPKfS1_Pfiii_param_4];
	ld.param.u32 	%r159, [_Z14threadTileGemmILi128ELi128ELi8ELi8ELi8EEvPKfS1_Pfiii_param_3];
	ld.param.u64 	%rd33, [_Z14threadTileGemmILi128ELi128ELi8ELi8ELi8EEvPKfS1_Pfiii_param_2];
	setp.ge.s32 	%p60, %r106, %r225;
	add.s32 	%r31, %r18, 2;
	setp.ge.s32 	%p61, %r31, %r159;
	add.s32 	%r32, %r30, %r225;
	cvta.to.global.u64 	%rd3, %rd33;
	mul.wide.s32 	%rd23, %r32, 4;
	add.s64 	%rd4, %rd3, %rd23;
	or.pred  	%p62, %p61, %p60;
	@%p62 bra 	$L__BB3_46;
	st.global.f32 	[%rd4], %f874;
$L__BB3_46:
	ld.param.u32 	%r226, [_Z14threadTileGemmILi128ELi128ELi8ELi8ELi8EEvPKfS1_Pfiii_param_4];
	ld.param.u32 	%r160, [_Z14threadTileGemmILi128ELi128ELi8ELi8ELi8EEvPKfS1_Pfiii_param_3];
	setp.ge.s32 	%p63, %r31, %r160;
	setp.ge.s32 	%p64, %r21, %r226;
	or.pred  	%p65, %p63, %p64;
	@%p65 bra 	$L__BB3_48;
	st.global.f32 	[%rd4+4], %f873;
$L__BB3_48:
	ld.param.u32 	%r227, [_Z14threadTileGemmILi128ELi128ELi8ELi8ELi8EEvPKfS1_Pfiii_param_4];
	ld.param.u32 	%r161, [_Z14threadTileGemmILi128ELi128ELi8ELi8ELi8EEvPKfS1_Pfiii_param_3];
	setp.ge.s32 	%p66, %r31, %r161;
	setp.ge.s32 	%p67, %r22, %r227;
	or.pred  	%p68, %p66, %p67;
	@%p68 bra 	$L__BB3_50;
	st.global.f32 	[%rd4+8], %f872;
$L__BB3_50:
	ld.param.u32 	%r228, [_Z14threadTileGemmILi128ELi128ELi8ELi8ELi8EEvPKfS1_Pfiii_param_4];
	ld.param.u32 	%r162, [_Z14threadTileGemmILi128ELi128ELi8ELi8ELi8EEvPKfS1_Pfiii_param_3];
	setp.ge.s32 	%p69, %r31, %r162;
	setp.ge.s32 	%p70, %r23, %r228;
	or.pred  	%p71, %p69, %p70;
	@%p71 bra 	$L__BB3_52;
	st.global.f32 	[%rd4+12], %f871;
$L__BB3_52:
	ld.param.u32 	%r229, [_Z14threadTileGemmILi128ELi128ELi8ELi8ELi8EEvPKfS1_Pfiii_param_4];
	ld.param.u32 	%r163, [_Z14threadTileGemmILi128ELi128ELi8ELi8ELi8EEvPKfS1_Pfiii_param_3];
	setp.ge.s32 	%p72, %r31, %r163;
	setp.ge.s32 	%p73, %r24, %r229;
	or.pred  	%p74, %p72, %p73;
	@%p74 bra 	$L__BB3_54;
	st.global.f32 	[%rd4+16], %f870;
$L__BB3_54:
	ld.param.u32 	%r230, [_Z14threadTileGemmILi128ELi128ELi8ELi8ELi8EEvPKfS1_Pfiii_param_4];
	ld.param.u32 	%r164, [_Z14threadTileGemmILi128ELi128ELi8ELi8ELi8EEvPKfS1_Pfiii_param_3];
	setp.ge.s32 	%p75, %r31, %r164;
	setp.ge.s32 	%p76, %r25, %r230;
	or.pred  	%p77, %p75, %p76;
	@%p77 bra 	$L__BB3_56;
	st.global.f32 	[%rd4+20], %f869;
$L__BB3_56:
	ld.param.u32 	%r231, [_Z14threadTileGemmILi128ELi128ELi8ELi8ELi8EEvPKfS1_Pfiii_param_4];
	ld.param.u32 	%r165, [_Z14threadTileGemmILi128ELi128ELi8ELi8ELi8EEvPKfS1_Pfiii_param_3];
	setp.ge.s32 	%p78, %r31, %r165;
	setp.ge.s32 	%p79, %r26, %r231;
	or.pred  	%p80, %p78, %p79;
	@%p80 bra 	$L__BB3_58;
	st.global.f32 	[%rd4+24], %f868;
$L__BB3_58:
	ld.param.u32 	%r232, [_Z14threadTileGemmILi128ELi128ELi8ELi8ELi8EEvPKfS1_Pfiii_param_4];
	ld.param.u32 	%r166, [_Z14threadTileGemmILi128ELi128ELi8ELi8ELi8EEvPKfS1_Pfiii_param_3];
	setp.ge.s32 	%p81, %r31, %r166;
	setp.ge.s32 	%p82, %r27, %r232;
	or.pred  	%p83, %p81, %p82;
	@%p83 bra 	$L__BB3_60;
	st.global.f32 	[%rd4+28], %f867;
$L__BB3_60:
	ld.param.u32 	%r233, [_Z14threadTileGemmILi128ELi128ELi8ELi8ELi8EEvPKfS1_Pfiii_param_4];
	ld.param.u32 	%r167, [_Z14threadTileGemmILi128ELi128ELi8ELi8ELi8EEvPKfS1_Pfiii_param_3];
	setp.ge.s32 	%p84, %r106, %r233;
	add.s32 	%r33, %r18, 3;
	setp.ge.s32 	%p85, %r33, %r167;
	add.s32 	%r34, %r32, %r233;
	mul.wide.s32 	%rd24, %r34, 4;
	add.s64 	%rd5, %rd3, %rd24;
	or.pred  	%p86, %p85, %p84;
	@%p86 bra 	$L__BB3_62;
	st.global.f32 	[%rd5], %f866;
$L__BB3_62:
	ld.param.u32 	%r234, [_Z14threadTileGemmILi128ELi128ELi8ELi8ELi8EEvPKfS1_Pfiii_param_4];
	ld.param.u32 	%r168, [_Z14threadTileGemmILi128ELi128ELi8ELi8ELi8EEvPKfS1_Pfiii_param_3];
	setp.ge.s32 	%p87, %r33, %r168;
	setp.ge.s32 	%p88, %r21, %r234;
	or.pred  	%p89, %p87, %p88;
	@%p89 bra 	$L__BB3_64;
	st.global.f32 	[%rd5+4], %f865;
$L__BB3_64:
	ld.param.u32 	%r235, [_Z14threadTileGemmILi128ELi128ELi8ELi8ELi8EEvPKfS1_Pfiii_param_4];
	ld.param.u32 	%r169, [_Z14threadTileGemmILi128ELi128ELi8ELi8ELi8EEvPKfS1_Pfiii_param_3];
	setp.ge.s32 	%p90, %r33, %r169;
	setp.ge.s32 	%p91, %r22, %r235;
	or.pred  	%p92, %p90, %p91;
	@%p92 bra 	$L__BB3_66;
	st.global.f32 	[%rd5+8], %f864;
$L__BB3_66:
	ld.param.u32 	%r236, [_Z14threadTileGemmILi128ELi128ELi8ELi8ELi8EEvPKfS1_Pfiii_param_4];
	ld.param.u32 	%r170, [_Z14threadTileGemmILi128ELi128ELi8ELi8ELi8EEvPKfS1_Pfiii_param_3];
	setp.ge.s32 	%p93, %r33, %r170;
	setp.ge.s32 	%p94, %r23, %r236;
	or.pred  	%p95, %p93, %p94;
	@%p95 bra 	$L__BB3_68;
	st.global.f32 	[%rd5+12], %f863;
$L__BB3_68:
	ld.param.u32 	%r237, [_Z14threadTileGemmILi128ELi128ELi8ELi8ELi8EEvPKfS1_Pfiii_param_4];
	ld.param.u32 	%r171, [_Z14threadTileGemmILi128ELi128ELi8ELi8ELi8EEvPKfS1_Pfiii_param_3];
	setp.ge.s32 	%p96, %r33, %r171;
	setp.ge.s32 	%p97, %r24, %r237;
	or.pred  	%p98, %p96, %p97;
	@%p98 bra 	$L__BB3_70;
	st.global.f32 	[%rd5+16], %f862;
$L__BB3_70:
	ld.param.u32 	%r238, [_Z14threadTileGemmILi128ELi128ELi8ELi8ELi8EEvPKfS1_Pfiii_param_4];
	ld.param.u32 	%r172, [_Z14threadTileGemmILi128ELi128ELi8ELi8ELi8EEvPKfS1_Pfiii_param_3];
	setp.ge.s32 	%p99, %r33, %r172;
	setp.ge.s32 	%p100, %r25, %r238;
	or.pred  	%p101, %p99, %p100;
	@%p101 bra 	$L__BB3_72;
	st.global.f32 	[%rd5+20], %f861;
$L__BB3_72:
	ld.param.u32 	%r239, [_Z14threadTileGemmILi128ELi128ELi8ELi8ELi8EEvPKfS1_Pfiii_param_4];
	ld.param.u32 	%r173, [_Z14threadTileGemmILi128ELi128ELi8ELi8ELi8EEvPKfS1_Pfiii_param_3];
	setp.ge.s32 	%p102, %r33, %r173;
	setp.ge.s32 	%p103, %r26, %r239;
	or.pred  	%p104, %p102, %p103;
	@%p104 bra 	$L__BB3_74;
	st.global.f32 	[%rd5+24], %f860;
$L__BB3_74:
	ld.param.u32 	%r240, [_Z14threadTileGemmILi128ELi128ELi8ELi8ELi8EEvPKfS1_Pfiii_param_4];
	ld.param.u32 	%r174, [_Z14threadTileGemmILi128ELi128ELi8ELi8ELi8EEvPKfS1_Pfiii_param_3];
	setp.ge.s32 	%p105, %r33, %r174;
	setp.ge.s32 	%p106, %r27, %r240;
	or.pred  	%p107, %p105, %p106;
	@%p107 bra 	$L__BB3_76;
	st.global.f32 	[%rd5+28], %f859;
$L__BB3_76:
	ld.param.u32 	%r241, [_Z14threadTileGemmILi128ELi128ELi8ELi8ELi8EEvPKfS1_Pfiii_param_4];
	ld.param.u32 	%r175, [_Z14threadTileGemmILi128ELi128ELi8ELi8ELi8EEvPKfS1_Pfiii_param_3];
	setp.ge.s32 	%p108, %r106, %r241;
	add.s32 	%r35, %r18, 4;
	setp.ge.s32 	%p109, %r35, %r175;
	add.s32 	%r36, %r34, %r241;
	mul.wide.s32 	%rd25, %r36, 4;
	add.s64 	%rd6, %rd3, %rd25;
	or.pred  	%p110, %p109, %p108;
	@%p110 bra 	$L__BB3_78;
	st.global.f32 	[%rd6], %f858;
$L__BB3_78:
	ld.param.u32 	%r242, [_Z14threadTileGemmILi128ELi128ELi8ELi8ELi8EEvPKfS1_Pfiii_param_4];
	ld.param.u32 	%r176, [_Z14threadTileGemmILi128ELi128ELi8ELi8ELi8EEvPKfS1_Pfiii_param_3];
	setp.ge.s32 	%p111, %r35, %r176;
	setp.ge.s32 	%p112, %r21, %r242;
	or.pred  	%p113, %p111, %p112;
	@%p113 bra 	$L__BB3_80;
	st.global.f32 	[%rd6+4], %f857;
$L__BB3_80:
	ld.param.u32 	%r243, [_Z14threadTileGemmILi128ELi128ELi8ELi8ELi8EEvPKfS1_Pfiii_param_4];
	ld.param.u32 	%r177, [_Z14threadTileGemmILi128ELi128ELi8ELi8ELi8EEvPKfS1_Pfiii_param_3];
	setp.ge.s32 	%p114, %r35, %r177;
	setp.ge.s32 	%p115, %r22, %r243;
	or.pred  	%p116, %p114, %p115;
	@%p116 bra 	$L__BB3_82;
	st.global.f32 	[%rd6+8], %f856;
$L__BB3_82:
	ld.param.u32 	%r244, [_Z14threadTileGemmILi128ELi128ELi8ELi8ELi8EEvPKfS1_Pfiii_param_4];
	ld.param.u32 	%r178, [_Z14threadTileGemmILi128ELi128ELi8ELi8ELi8EEvPKfS1_Pfiii_param_3];
	setp.ge.s32 	%p117, %r35, %r178;
	setp.ge.s32 	%p118, %r23, %r244;
	or.pred  	%p119, %p117, %p118;
	@%p119 bra 	$L__BB3_84;
	st.global.f32 	[%rd6+12], %f855;
$L__BB3_84:
	ld.param.u32 	%r245, [_Z14threadTileGemmILi128ELi128ELi8ELi8ELi8EEvPKfS1_Pfiii_param_4];
	ld.param.u32 	%r179, [_Z14threadTileGemmILi128ELi128ELi8ELi8ELi8EEvPKfS1_Pfiii_param_3];
	setp.ge.s32 	%p120, %r35, %r179;
	setp.ge.s32 	%p121, %r24, %r245;
	or.pred  	%p122, %p120, %p121;
	@%p122 bra 	$L__BB3_86;
	st.global.f32 	[%rd6+16], %f854;
$L__BB3_86:
	ld.param.u32 	%r246, [_Z14threadTileGemmILi128ELi128ELi8ELi8ELi8EEvPKfS1_Pfiii_param_4];
	ld.param.u32 	%r180, [_Z14threadTileGemmILi128ELi128ELi8ELi8ELi8EEvPKfS1_Pfiii_param_3];
	setp.ge.s32 	%p123, %r35, %r180;
	setp.ge.s32 	%p124, %r25, %r246;
	or.pred  	%p125, %p123, %p124;
	@%p125 bra 	$L__BB3_88;
	st.global.f32 	[%rd6+20], %f853;
$L__BB3_88:
	ld.param.u32 	%r247, [_Z14threadTileGemmILi128ELi128ELi8ELi8ELi8EEvPKfS1_Pfiii_param_4];
	ld.param.u32 	%r181, [_Z14threadTileGemmILi128ELi128ELi8ELi8ELi8EEvPKfS1_Pfiii_param_3];
	setp.ge.s32 	%p126, %r35, %r181;
	setp.ge.s32 	%p127, %r26, %r247;
	or.pred  	%p128, %p126, %p127;
	@%p128 bra 	$L__BB3_90;
	st.global.f32 	[%rd6+24], %f852;
$L__BB3_90:
	ld.param.u32 	%r248, [_Z14threadTileGemmILi128ELi128ELi8ELi8ELi8EEvPKfS1_Pfiii_param_4];
	ld.param.u32 	%r182, [_Z14threadTileGemmILi128ELi128ELi8ELi8ELi8EEvPKfS1_Pfiii_param_3];
	setp.ge.s32 	%p129, %r35, %r182;
	setp.ge.s32 	%p130, %r27, %r248;
	or.pred  	%p131, %p129, %p130;
	@%p131 bra 	$L__BB3_92;
	st.global.f32 	[%rd6+28], %f851;
$L__BB3_92:
	ld.param.u32 	%r249, [_Z14threadTileGemmILi128ELi128ELi8ELi8ELi8EEvPKfS1_Pfiii_param_4];
	ld.param.u32 	%r183, [_Z14threadTileGemmILi128ELi128ELi8ELi8ELi8EEvPKfS1_Pfiii_param_3];
	setp.ge.s32 	%p132, %r106, %r249;
	add.s32 	%r37, %r18, 5;
	setp.ge.s32 	%p133, %r37, %r183;
	add.s32 	%r38, %r36, %r249;
	mul.wide.s32 	%rd26, %r38, 4;
	add.s64 	%rd7, %rd3, %rd26;
	or.pred  	%p134, %p133, %p132;
	@%p134 bra 	$L__BB3_94;
	st.global.f32 	[%rd7], %f850;
$L__BB3_94:
	ld.param.u32 	%r250, [_Z14threadTileGemmILi128ELi128ELi8ELi8ELi8EEvPKfS1_Pfiii_param_4];
	ld.param.u32 	%r184, [_Z14threadTileGemmILi128ELi128ELi8ELi8ELi8EEvPKfS1_Pfiii_param_3];
	setp.ge.s32 	%p135, %r37, %r184;
	setp.ge.s32 	%p136, %r21, %r250;
	or.pred  	%p137, %p135, %p136;
	@%p137 bra 	$L__BB3_96;
	st.global.f32 	[%rd7+4], %f849;
$L__BB3_96:
	ld.param.u32 	%r251, [_Z14threadTileGemmILi128ELi128ELi8ELi8ELi8EEvPKfS1_Pfiii_param_4];
	ld.param.u32 	%r185, [_Z14threadTileGemmILi128ELi128ELi8ELi8ELi8EEvPKfS1_Pfiii_param_3];
	setp.ge.s32 	%p138, %r37, %r185;
	setp.ge.s32 	%p139, %r22, %r251;
	or.pred  	%p140, %p138, %p139;
	@%p140 bra 	$L__BB3_98;
	st.global.f32 	[%rd7+8], %f848;
$L__BB3_98:
	ld.param.u32 	%r252, [_Z14threadTileGemmILi128ELi128ELi8ELi8ELi8EEvPKfS1_Pfiii_param_4];
	ld.param.u32 	%r186, [_Z14threadTileGemmILi128ELi128ELi8ELi8ELi8EEvPKfS1_Pfiii_param_3];
	setp.ge.s32 	%p141, %r37, %r186;
	setp.ge.s32 	%p142, %r23, %r252;
	or.pred  	%p143, %p141, %p142;
	@%p143 bra 	$L__BB3_100;
	st.global.f32 	[%rd7+12], %f847;
$L__BB3_100:
	ld.param.u32 	%r253, [_Z14threadTileGemmILi128ELi128ELi8ELi8ELi8EEvPKfS1_Pfiii_param_4];
	ld.param.u32 	%r187, [_Z14threadTileGemmILi128ELi128ELi8ELi8ELi8EEvPKfS1_Pfiii_param_3];
	setp.ge.s32 	%p144, %r37, %r187;
	setp.ge.s32 	%p145, %r24, %r253;
	or.pred  	%p146, %p144, %p145;
	@%p146 bra 	$L__BB3_102;
	st.global.f32 	[%rd7+16], %f846;
$L__BB3_102:
	ld.param.u32 	%r254, [_Z14threadTileGemmILi128ELi128ELi8ELi8ELi8EEvPKfS1_Pfiii_param_4];
	ld.param.u32 	%r188, [_Z14threadTileGemmILi128ELi128ELi8ELi8ELi8EEvPKfS1_Pfiii_param_3];
	setp.ge.s32 	%p147, %r37, %r188;
	setp.ge.s32 	%p148, %r25, %r254;
	or.pred  	%p149, %p147, %p148;
	@%p149 bra 	$L__BB3_104;
	st.global.f32 	[%rd7+20], %f845;
$L__BB3_104:
	ld.param.u32 	%r255, [_Z14threadTileGemmILi128ELi128ELi8ELi8ELi8EEvPKfS1_Pfiii_param_4];
	ld.param.u32 	%r189, [_Z14threadTileGemmILi128ELi128ELi8ELi8ELi8EEvPKfS1_Pfiii_param_3];
	setp.ge.s32 	%p150, %r37, %r189;
	setp.ge.s32 	%p151, %r26, %r255;
	or.pred  	%p152, %p150, %p151;
	@%p152 bra 	$L__BB3_106;
	st.global.f32 	[%rd7+24], %f844;
$L__BB3_106:
	ld.param.u32 	%r256, [_Z14threadTileGemmILi128ELi128ELi8ELi8ELi8EEvPKfS1_Pfiii_param_4];
	ld.param.u32 	%r190, [_Z14threadTileGemmILi128ELi128ELi8ELi8ELi8EEvPKfS1_Pfiii_param_3];
	setp.ge.s32 	%p153, %r37, %r190;
	setp.ge.s32 	%p154, %r27, %r256;
	or.pred  	%p155, %p153, %p154;
	@%p155 bra 	$L__BB3_108;
	st.global.f32 	[%rd7+28], %f843;
$L__BB3_108:
	ld.param.u32 	%r257, [_Z14threadTileGemmILi128ELi128ELi8ELi8ELi8EEvPKfS1_Pfiii_param_4];
	ld.param.u32 	%r191, [_Z14threadTileGemmILi128ELi128ELi8ELi8ELi8EEvPKfS1_Pfiii_param_3];
	setp.ge.s32 	%p156, %r106, %r257;
	add.s32 	%r39, %r18, 6;
	setp.ge.s32 	%p157, %r39, %r191;
	add.s32 	%r40, %r38, %r257;
	mul.wide.s32 	%rd27, %r40, 4;
	add.s64 	%rd8, %rd3, %rd27;
	or.pred  	%p158, %p157, %p156;
	@%p158 bra 	$L__BB3_110;
	st.global.f32 	[%rd8], %f891;
$L__BB3_110:
	ld.param.u32 	%r258, [_Z14threadTileGemmILi128ELi128ELi8ELi8ELi8EEvPKfS1_Pfiii_param_4];
	ld.param.u32 	%r192, [_Z14threadTileGemmILi128ELi128ELi8ELi8ELi8EEvPKfS1_Pfiii_param_3];
	setp.ge.s32 	%p159, %r39, %r192;
	setp.ge.s32 	%p160, %r21, %r258;
	or.pred  	%p161, %p159, %p160;
	@%p161 bra 	$L__BB3_112;
	st.global.f32 	[%rd8+4], %f892;
$L__BB3_112:
	ld.param.u32 	%r259, [_Z14threadTileGemmILi128ELi128ELi8ELi8ELi8EEvPKfS1_Pfiii_param_4];
	ld.param.u32 	%r193, [_Z14threadTileGemmILi128ELi128ELi8ELi8ELi8EEvPKfS1_Pfiii_param_3];
	setp.ge.s32 	%p162, %r39, %r193;
	setp.ge.s32 	%p163, %r22, %r259;
	or.pred  	%p164, %p162, %p163;
	@%p164 bra 	$L__BB3_114;
	st.global.f32 	[%rd8+8], %f893;
$L__BB3_114:
	ld.param.u32 	%r260, [_Z14threadTileGemmILi128ELi128ELi8ELi8ELi8EEvPKfS1_Pfiii_param_4];
	ld.param.u32 	%r194, [_Z14threadTileGemmILi128ELi128ELi8ELi8ELi8EEvPKfS1_Pfiii_param_3];
	setp.ge.s32 	%p165, %r39, %r194;
	setp.ge.s32 	%p166, %r23, %r260;
	or.pred  	%p167, %p165, %p166;
	@%p167 bra 	$L__BB3_116;
	st.global.f32 	[%rd8+12], %f894;
$L__BB3_116:
	ld.param.u32 	%r261, [_Z14threadTileGemmILi128ELi128ELi8ELi8ELi8EEvPKfS1_Pfiii_param_4];
	ld.param.u32 	%r195, [_Z14threadTileGemmILi128ELi128ELi8ELi8ELi8EEvPKfS1_Pfiii_param_3];
	setp.ge.s32 	%p168, %r39, %r195;
	setp.ge.s32 	%p169, %r24, %r261;
	or.pred  	%p170, %p168, %p169;
	@%p170 bra 	$L__BB3_118;
	st.global.f32 	[%rd8+16], %f895;
$L__BB3_118:
	ld.param.u32 	%r262, [_Z14threadTileGemmILi128ELi128ELi8ELi8ELi8EEvPKfS1_Pfiii_param_4];
	ld.param.u32 	%r196, [_Z14threadTileGemmILi128ELi128ELi8ELi8ELi8EEvPKfS1_Pfiii_param_3];
	setp.ge.s32 	%p171, %r39, %r196;
	setp.ge.s32 	%p172, %r25, %r262;
	or.pred  	%p173, %p171, %p172;
	@%p173 bra 	$L__BB3_120;
	st.global.f32 	[%rd8+20], %f896;
$L__BB3_120:
	ld.param.u32 	%r263, [_Z14threadTileGemmILi128ELi128ELi8ELi8ELi8EEvPKfS1_Pfiii_param_4];
	ld.param.u32 	%r197, [_Z14threadTileGemmILi128ELi128ELi8ELi8ELi8EEvPKfS1_Pfiii_param_3];
	setp.ge.s32 	%p174, %r39, %r197;
	setp.ge.s32 	%p175, %r26, %r263;
	or.pred  	%p176, %p174, %p175;
	@%p176 bra 	$L__BB3_122;
	st.global.f32 	[%rd8+24], %f897;
$L__BB3_122:
	ld.param.u32 	%r264, [_Z14threadTileGemmILi128ELi128ELi8ELi8ELi8EEvPKfS1_Pfiii_param_4];
	ld.param.u32 	%r198, [_Z14threadTileGemmILi128ELi128ELi8ELi8ELi8EEvPKfS1_Pfiii_param_3];
	setp.ge.s32 	%p177, %r39, %r198;
	setp.ge.s32 	%p178, %r27, %r264;
	or.pred  	%p179, %p177, %p178;
	@%p179 bra 	$L__BB3_124;
	st.global.f32 	[%rd8+28], %f898;
$L__BB3_124:
	ld.param.u32 	%r265, [_Z14threadTileGemmILi128ELi128ELi8ELi8ELi8EEvPKfS1_Pfiii_param_4];
	ld.param.u32 	%r199, [_Z14threadTileGemmILi128ELi128ELi8ELi8ELi8EEvPKfS1_Pfiii_param_3];
	setp.ge.s32 	%p180, %r106, %r265;
	add.s32 	%r41, %r18, 7;
	setp.ge.s32 	%p181, %r41, %r199;
	add.s32 	%r141, %r40, %r265;
	mul.wide.s32 	%rd28, %r141, 4;
	add.s64 	%rd9, %rd3, %rd28;
	or.pred  	%p182, %p181, %p180;
	@%p182 bra 	$L__BB3_126;
	st.global.f32 	[%rd9], %f899;
$L__BB3_126:
	ld.param.u32 	%r266, [_Z14threadTileGemmILi128ELi128ELi8ELi8ELi8EEvPKfS1_Pfiii_param_4];
	ld.param.u32 	%r200, [_Z14threadTileGemmILi128ELi128ELi8ELi8ELi8EEvPKfS1_Pfiii_param_3];
	setp.ge.s32 	%p183, %r41, %r200;
	setp.ge.s32 	%p184, %r21, %r266;
	or.pred  	%p185, %p183, %p184;
	@%p185 bra 	$L__BB3_128;
	st.global.f32 	[%rd9+4], %f900;
$L__BB3_128:
	ld.param.u32 	%r267, [_Z14threadTileGemmILi128ELi128ELi8ELi8ELi8EEvPKfS1_Pfiii_param_4];
	ld.param.u32 	%r201, [_Z14threadTileGemmILi128ELi128ELi8ELi8ELi8EEvPKfS1_Pfiii_param_3];
	setp.ge.s32 	%p186, %r41, %r201;
	setp.ge.s32 	%p187, %r22, %r267;
	or.pred  	%p188, %p186, %p187;
	@%p188 bra 	$L__BB3_130;
	st.global.f32 	[%rd9+8], %f901;
$L__BB3_130:
	ld.param.u32 	%r268, [_Z14threadTileGemmILi128ELi128ELi8ELi8ELi8EEvPKfS1_Pfiii_param_4];
	ld.param.u32 	%r202, [_Z14threadTileGemmILi128ELi128ELi8ELi8ELi8EEvPKfS1_Pfiii_param_3];
	setp.ge.s32 	%p189, %r41, %r202;
	setp.ge.s32 	%p190, %r23, %r268;
	or.pred  	%p191, %p189, %p190;
	@%p191 bra 	$L__BB3_132;
	st.global.f32 	[%rd9+12], %f902;
$L__BB3_132:
	ld.param.u32 	%r269, [_Z14threadTileGemmILi128ELi128ELi8ELi8ELi8EEvPKfS1_Pfiii_param_4];
	ld.param.u32 	%r203, [_Z14threadTileGemmILi128ELi128ELi8ELi8ELi8EEvPKfS1_Pfiii_param_3];
	setp.ge.s32 	%p192, %r41, %r203;
	setp.ge.s32 	%p193, %r24, %r269;
	or.pred  	%p194, %p192, %p193;
	@%p194 bra 	$L__BB3_134;
	st.global.f32 	[%rd9+16], %f903;
$L__BB3_134:
	ld.param.u32 	%r270, [_Z14threadTileGemmILi128ELi128ELi8ELi8ELi8EEvPKfS1_Pfiii_param_4];
	ld.param.u32 	%r204, [_Z14threadTileGemmILi128ELi128ELi8ELi8ELi8EEvPKfS1_Pfiii_param_3];
	setp.ge.s32 	%p195, %r41, %r204;
	setp.ge.s32 	%p196, %r25, %r270;
	or.pred  	%p197, %p195, %p196;
	@%p197 bra 	$L__BB3_136;
	st.global.f32 	[%rd9+20], %f904;
$L__BB3_136:
	ld.param.u32 	%r271, [_Z14threadTileGemmILi128ELi128ELi8ELi8ELi8EEvPKfS1_Pfiii_param_4];
	ld.param.u32 	%r205, [_Z14threadTileGemmILi128ELi128ELi8ELi8ELi8EEvPKfS1_Pfiii_param_3];
	setp.ge.s32 	%p198, %r41, %r205;
	setp.ge.s32 	%p199, %r26, %r271;
	or.pred  	%p200, %p198, %p199;
	@%p200 bra 	$L__BB3_138;
	st.global.f32 	[%rd9+24], %f905;
$L__BB3_138:
	ld.param.u32 	%r272, [_Z14threadTileGemmILi128ELi128ELi8ELi8ELi8EEvPKfS1_Pfiii_param_4];
	ld.param.u32 	%r206, [_Z14threadTileGemmILi128ELi128ELi8ELi8ELi8EEvPKfS1_Pfiii_param_3];
	setp.ge.s32 	%p201, %r41, %r206;
	setp.ge.s32 	%p202, %r27, %r272;
	or.pred  	%p203, %p201, %p202;
	@%p203 bra 	$L__BB3_140;
	st.global.f32 	[%rd9+28], %f906;
$L__BB3_140:
	ret;

}


// ===== COMPILED SASS (sm_100) =====

	.target	sm_100

	.elftype	@"ET_EXEC"


//--------------------- .note.nv.tkinfo           --------------------------
	.section	.note.nv.tkinfo,"",@"SHT_NOTE"
	.sectionflags	@"SHF_NOTE_NV_TKINFO"
	.tkinfo
        /*0018*/ 	.word	0x00000002
        /*0030*/ 	.string	""
        /*0030*/ 	.string	"ptxas"
        /*0030*/ 	.string	"Cuda compilation tools, release 13.0, V13.0.88"
        /*0030*/ 	.string	"Build cuda_13.0.r13.0/compiler.36424714_0"
        /*0030*/ 	.string	"-arch sm_100 -m 64 "



//--------------------- .note.nv.cuinfo           --------------------------
	.section	.note.nv.cuinfo,"",@"SHT_NOTE"
	.sectionflags	@"SHF_NOTE_NV_CUINFO"
        /*0018*/ 	.short	0x0002
        /*001a*/ 	.short	0x0064
        /*001c*/ 	.short	0x0082
	.zero		2


//--------------------- .nv.info                  --------------------------
	.section	.nv.info,"",@"SHT_CUDA_INFO"
	.align	4


	//----- nvinfo : EIATTR_REGCOUNT
	.align		4
        /*0000*/ 	.byte	0x04, 0x2f
        /*0002*/ 	.short	(.L_1 - .L_0)
	.align		4
.L_0:
        /*0004*/ 	.word	index@(_Z14threadTileGemmILi32ELi32ELi8ELi1ELi1EEvPKfS1_Pfiii)
        /*0008*/ 	.word	0x0000001e


	//----- nvinfo : EIATTR_FRAME_SIZE
	.align		4
.L_1:
        /*000c*/ 	.byte	0x04, 0x11
        /*000e*/ 	.short	(.L_3 - .L_2)
	.align		4
.L_2:
        /*0010*/ 	.word	index@(_Z14threadTileGemmILi32ELi32ELi8ELi1ELi1EEvPKfS1_Pfiii)
        /*0014*/ 	.word	0x00000000


	//----- nvinfo : EIATTR_REGCOUNT
	.align		4
.L_3:
        /*0018*/ 	.byte	0x04, 0x2f
        /*001a*/ 	.short	(.L_5 - .L_4)
	.align		4
.L_4:
        /*001c*/ 	.word	index@(_Z14threadTileGemmILi64ELi64ELi16ELi2ELi2EEvPKfS1_Pfiii)
        /*0020*/ 	.word	0x00000020


	//----- nvinfo : EIATTR_FRAME_SIZE
	.align		4
.L_5:
        /*0024*/ 	.byte	0x04, 0x11
        /*0026*/ 	.short	(.L_7 - .L_6)
	.align		4
.L_6:
        /*0028*/ 	.word	index@(_Z14threadTileGemmILi64ELi64ELi16ELi2ELi2EEvPKfS1_Pfiii)
        /*002c*/ 	.word	0x00000000


	//----- nvinfo : EIATTR_REGCOUNT
	.align		4
.L_7:
        /*0030*/ 	.byte	0x04, 0x2f
        /*0032*/ 	.short	(.L_9 - .L_8)
	.align		4
.L_8:
        /*0034*/ 	.word	index@(_Z14threadTileGemmILi64ELi64ELi16ELi4ELi4EEvPKfS1_Pfiii)
        /*0038*/ 	.word	0x00000026


	//----- nvinfo : EIATTR_FRAME_SIZE
	.align		4
.L_9:
        /*003c*/ 	.byte	0x04, 0x11
        /*003e*/ 	.short	(.L_11 - .L_10)
	.align		4
.L_10:
        /*0040*/ 	.word	index@(_Z14threadTileGemmILi64ELi64ELi16ELi4ELi4EEvPKfS1_Pfiii)
        /*0044*/ 	.word	0x00000000


	//----- nvinfo : EIATTR_REGCOUNT
	.align		4
.L_11:
        /*0048*/ 	.byte	0x04, 0x2f
        /*004a*/ 	.short	(.L_13 - .L_12)
	.align		4
.L_12:
        /*004c*/ 	.word	index@(_Z14threadTileGemmILi128ELi128ELi8ELi8ELi8EEvPKfS1_Pfiii)
        /*0050*/ 	.word	0x00000072


	//----- nvinfo : EIATTR_FRAME_SIZE
	.align		4
.L_13:
        /*0054*/ 	.byte	0x04, 0x11
        /*0056*/ 	.short	(.L_15 - .L_14)
	.align		4
.L_14:
        /*0058*/ 	.word	index@(_Z14threadTileGemmILi128ELi128ELi8ELi8ELi8EEvPKfS1_Pfiii)
        /*005c*/ 	.word	0x00000000


	//----- nvinfo : EIATTR_MIN_STACK_SIZE
	.align		4
.L_15:
        /*0060*/ 	.byte	0x04, 0x12
        /*0062*/ 	.short	(.L_17 - .L_16)
	.align		4
.L_16:
        /*0064*/ 	.word	index@(_Z14threadTileGemmILi128ELi128ELi8ELi8ELi8EEvPKfS1_Pfiii)
        /*0068*/ 	.word	0x00000000


	//----- nvinfo : EIATTR_MIN_STACK_SIZE
	.align		4
.L_17:
        /*006c*/ 	.byte	0x04, 0x12
        /*006e*/ 	.short	(.L_19 - .L_18)
	.align		4
.L_18:
        /*0070*/ 	.word	index@(_Z14threadTileGemmILi64ELi64ELi16ELi4ELi4EEvPKfS1_Pfiii)
        /*0074*/ 	.word	0x00000000


	//----- nvinfo : EIATTR_MIN_STACK_SIZE
	.align		4
.L_19:
        /*0078*/ 	.byte	0x04, 0x12
        /*007a*/ 	.short	(.L_21 - .L_20)
	.align		4
.L_20:
        /*007c*/ 	.word	index@(_Z14threadTileGemmILi64ELi64ELi16ELi2ELi2EEvPKfS1_Pfiii)
        /*0080*/ 	.word	0x00000000


	//----- nvinfo : EIATTR_MIN_STACK_SIZE
	.align		4
.L_21:
        /*0084*/ 	.byte	0x04, 0x12
        /*0086*/ 	.short	(.L_23 - .L_22)
	.align		4
.L_22:
        /*0088*/ 	.word	index@(_Z14threadTileGemmILi32ELi32ELi8ELi1ELi1EEvPKfS1_Pfiii)
        /*008c*/ 	.word	0x00000000
.L_23:


//--------------------- .nv.compat                --------------------------
	.section	.nv.compat,"",@"SHT_CUDA_COMPAT_INFO"
	.align	4
        /*0000*/ 	.byte	0x02, 0x09, 0x00, 0x00, 0x02, 0x02, 0x01, 0x00, 0x02, 0x05, 0x05, 0x00, 0x03, 0x07, 0x01, 0x01
        /*0010*/ 	.byte	0x02, 0x03, 0x00, 0x00, 0x02, 0x06, 0x01, 0x00, 0x04, 0x0b, 0x08, 0x00, 0x09, 0x00, 0x00, 0x00
        /*0020*/ 	.byte	0x00, 0x00, 0x00, 0x00


//--------------------- .nv.info._Z14threadTileGemmILi128ELi128ELi8ELi8ELi8EEvPKfS1_Pfiii --------------------------
	.section	.nv.info._Z14threadTileGemmILi128ELi128ELi8ELi8ELi8EEvPKfS1_Pfiii,"",@"SHT_CUDA_INFO"
	.sectionflags	@""
	.align	4


	//----- nvinfo : EIATTR_CUDA_API_VERSION
	.align		4
        /*0000*/ 	.byte	0x04, 0x37
        /*0002*/ 	.short	(.L_25 - .L_24)
.L_24:
        /*0004*/ 	.word	0x00000082


	//----- nvinfo : EIATTR_KPARAM_INFO
	.align		4
.L_25:
        /*0008*/ 	.byte	0x04, 0x17
        /*000a*/ 	.short	(.L_27 - .L_26)
.L_26:
        /*000c*/ 	.word	0x00000000
        /*0010*/ 	.short	0x0005
        /*0012*/ 	.short	0x0020
        /*0014*/ 	.byte	0x00, 0xf0, 0x11, 0x00


	//----- nvinfo : EIATTR_KPARAM_INFO
	.align		4
.L_27:
        /*0018*/ 	.byte	0x04, 0x17
        /*001a*/ 	.short	(.L_29 - .L_28)
.L_28:
        /*001c*/ 	.word	0x00000000
        /*0020*/ 	.short	0x0004
        /*0022*/ 	.short	0x001c
        /*0024*/ 	.byte	0x00, 0xf0, 0x11, 0x00


	//----- nvinfo : EIATTR_KPARAM_INFO
	.align		4
.L_29:
        /*0028*/ 	.byte	0x04, 0x17
        /*002a*/ 	.short	(.L_31 - .L_30)
.L_30:
        /*002c*/ 	.word	0x00000000
        /*0030*/ 	.short	0x0003
        /*0032*/ 	.short	0x0018
        /*0034*/ 	.byte	0x00, 0xf0, 0x11, 0x00


	//----- nvinfo : EIATTR_KPARAM_INFO
	.align		4
.L_31:
        /*0038*/ 	.byte	0x04, 0x17
        /*003a*/ 	.short	(.L_33 - .L_32)
.L_32:
        /*003c*/ 	.word	0x00000000
        /*0040*/ 	.short	0x0002
        /*0042*/ 	.short	0x0010
        /*0044*/ 	.byte	0x00, 0xf5, 0x21, 0x00


	//----- nvinfo : EIATTR_KPARAM_INFO
	.align		4
.L_33:
        /*0048*/ 	.byte	0x04, 0x17
        /*004a*/ 	.short	(.L_35 - .L_34)
.L_34:
        /*004c*/ 	.word	0x00000000
        /*0050*/ 	.short	0x0001
        /*0052*/ 	.short	0x0008
        /*0054*/ 	.byte	0x00, 0xf5, 0x21, 0x00


	//----- nvinfo : EIATTR_KPARAM_INFO
	.align		4
.L_35:
        /*0058*/ 	.byte	0x04, 0x17
        /*005a*/ 	.short	(.L_37 - .L_36)
.L_36:
        /*005c*/ 	.word	0x00000000
        /*0060*/ 	.short	0x0000
        /*0062*/ 	.short	0x0000
        /*0064*/ 	.byte	0x00, 0xf5, 0x21, 0x00


	//----- nvinfo : EIATTR_SPARSE_MMA_MASK
	.align		4
.L_37:
        /*0068*/ 	.byte	0x03, 0x50
        /*006a*/ 	.short	0x0000


	//----- nvinfo : EIATTR_MAXREG_COUNT
	.align		4
        /*006c*/ 	.byte	0x03, 0x1b
        /*006e*/ 	.short	0x00ff


	//----- nvinfo : EIATTR_NUM_BARRIERS
	.align		4
        /*0070*/ 	.byte	0x02, 0x4c
        /*0072*/ 	.byte	0x01
	.zero		1


	//----- nvinfo : EIATTR_MERCURY_ISA_VERSION
	.align		4
        /*0074*/ 	.byte	0x03, 0x5f
        /*0076*/ 	.short	0x0101


	//----- nvinfo : EIATTR_UNUSED_LOAD_BYTE_OFFSET
	.align		4
        /*0078*/ 	.byte	0x04, 0x44
        /*007a*/ 	.short	(.L_39 - .L_38)


	//   ....[0]....
.L_38:
        /*007c*/ 	.word	0x00000bf0
        /*0080*/ 	.word	0x0000fff0


	//   ....[1]....
        /*0084*/ 	.word	0x00000cf0
        /*0088*/ 	.word	0x0000fff0


	//   ....[2]....
        /*008c*/ 	.word	0x00001500
        /*0090*/ 	.word	0x00000fff


	//   ....[3]....
        /*0094*/ 	.word	0x000015f0
        /*0098*/ 	.word	0x00000fff


	//   ....[4]....
        /*009c*/ 	.word	0x00001de0
        /*00a0*/ 	.word	0x0000fff0


	//   ....[5]....
        /*00a4*/ 	.word	0x00001e90
        /*00a8*/ 	.word	0x0000fff0


	//   ....[6]....
        /*00ac*/ 	.word	0x000025c0
        /*00b0*/ 	.word	0x00000fff


	//   ....[7]....
        /*00b4*/ 	.word	0x00002760
        /*00b8*/ 	.word	0x00000fff


	//----- nvinfo : EIATTR_VRC_CTA_INIT_COUNT
	.align		4
.L_39:
        /*00bc*/ 	.byte	0x02, 0x4a
	.zero		1
	.zero		1


	//----- nvinfo : EIATTR_EXIT_INSTR_OFFSETS
	.align		4
        /*00c0*/ 	.byte	0x04, 0x1c
        /*00c2*/ 	.short	(.L_41 - .L_40)


	//   ....[0]....
.L_40:
        /*00c4*/ 	.word	0x00003770


	//   ....[1]....
        /*00c8*/ 	.word	0x00003790


	//----- nvinfo : EIATTR_CRS_STACK_SIZE
	.align		4
.L_41:
        /*00cc*/ 	.byte	0x04, 0x1e
        /*00ce*/ 	.short	(.L_43 - .L_42)
.L_42:
        /*00d0*/ 	.word	0x00000000


	//----- nvinfo : EIATTR_CBANK_PARAM_SIZE
	.align		4
.L_43:
        /*00d4*/ 	.byte	0x03, 0x19
        /*00d6*/ 	.short	0x0024


	//----- nvinfo : EIATTR_PARAM_CBANK
	.align		4
        /*00d8*/ 	.byte	0x04, 0x0a
        /*00da*/ 	.short	(.L_45 - .L_44)
	.align		4
.L_44:
        /*00dc*/ 	.word	index@(.nv.constant0._Z14threadTileGemmILi128ELi128ELi8ELi8ELi8EEvPKfS1_Pfiii)
        /*00e0*/ 	.short	0x0380
        /*00e2*/ 	.short	0x0024


	//----- nvinfo : EIATTR_SW_WAR
	.align		4
.L_45:
        /*00e4*/ 	.byte	0x04, 0x36
        /*00e6*/ 	.short	(.L_47 - .L_46)
.L_46:
        /*00e8*/ 	.word	0x00000008
.L_47:


//--------------------- .nv.info._Z14threadTileGemmILi64ELi64ELi16ELi4ELi4EEvPKfS1_Pfiii --------------------------
	.section	.nv.info._Z14threadTileGemmILi64ELi64ELi16ELi4ELi4EEvPKfS1_Pfiii,"",@"SHT_CUDA_INFO"
	.sectionflags	@""
	.align	4


	//----- nvinfo : EIATTR_CUDA_API_VERSION
	.align		4
        /*0000*/ 	.byte	0x04, 0x37
        /*0002*/ 	.short	(.L_49 - .L_48)
.L_48:
        /*0004*/ 	.word	0x00000082


	//----- nvinfo : EIATTR_KPARAM_INFO
	.align		4
.L_49:
        /*0008*/ 	.byte	0x04, 0x17
        /*000a*/ 	.short	(.L_51 - .L_50)
.L_50:
        /*000c*/ 	.word	0x00000000
        /*0010*/ 	.short	0x0005
        /*0012*/ 	.short	0x0020
        /*0014*/ 	.byte	0x00, 0xf0, 0x11, 0x00


	//----- nvinfo : EIATTR_KPARAM_INFO
	.align		4
.L_51:
        /*0018*/ 	.byte	0x04, 0x17
        /*001a*/ 	.short	(.L_53 - .L_52)
.L_52:
        /*001c*/ 	.word	0x00000000
        /*0020*/ 	.short	0x0004
        /*0022*/ 	.short	0x001c
        /*0024*/ 	.byte	0x00, 0xf0, 0x11, 0x00


	//----- nvinfo : EIATTR_KPARAM_INFO
	.align		4
.L_53:
        /*0028*/ 	.byte	0x04, 0x17
        /*002a*/ 	.short	(.L_55 - .L_54)
.L_54:
        /*002c*/ 	.word	0x00000000
        /*0030*/ 	.short	0x0003
        /*0032*/ 	.short	0x0018
        /*0034*/ 	.byte	0x00, 0xf0, 0x11, 0x00


	//----- nvinfo : EIATTR_KPARAM_INFO
	.align		4
.L_55:
        /*0038*/ 	.byte	0x04, 0x17
        /*003a*/ 	.short	(.L_57 - .L_56)
.L_56:
        /*003c*/ 	.word	0x00000000
        /*0040*/ 	.short	0x0002
        /*0042*/ 	.short	0x0010
        /*0044*/ 	.byte	0x00, 0xf5, 0x21, 0x00


	//----- nvinfo : EIATTR_KPARAM_INFO
	.align		4
.L_57:
        /*0048*/ 	.byte	0x04, 0x17
        /*004a*/ 	.short	(.L_59 - .L_58)
.L_58:
        /*004c*/ 	.word	0x00000000
        /*0050*/ 	.short	0x0001
        /*0052*/ 	.short	0x0008
        /*0054*/ 	.byte	0x00, 0xf5, 0x21, 0x00


	//----- nvinfo : EIATTR_KPARAM_INFO
	.align		4
.L_59:
        /*0058*/ 	.byte	0x04, 0x17
        /*005a*/ 	.short	(.L_61 - .L_60)
.L_60:
        /*005c*/ 	.word	0x00000000
        /*0060*/ 	.short	0x0000
        /*0062*/ 	.short	0x0000
        /*0064*/ 	.byte	0x00, 0xf5, 0x21, 0x00


	//----- nvinfo : EIATTR_SPARSE_MMA_MASK
	.align		4
.L_61:
        /*0068*/ 	.byte	0x03, 0x50
        /*006a*/ 	.short	0x0000


	//----- nvinfo : EIATTR_MAXREG_COUNT
	.align		4
        /*006c*/ 	.byte	0x03, 0x1b
        /*006e*/ 	.short	0x00ff


	//----- nvinfo : EIATTR_NUM_BARRIERS
	.align		4
        /*0070*/ 	.byte	0x02, 0x4c
        /*0072*/ 	.byte	0x01
	.zero		1


	//----- nvinfo : EIATTR_MERCURY_ISA_VERSION
	.align		4
        /*0074*/ 	.byte	0x03, 0x5f
        /*0076*/ 	.short	0x0101


	//----- nvinfo : EIATTR_UNUSED_LOAD_BYTE_OFFSET
	.align		4
        /*0078*/ 	.byte	0x04, 0x44
        /*007a*/ 	.short	(.L_63 - .L_62)


	//   ....[0]....
.L_62:
        /*007c*/ 	.word	0x00000750
        /*0080*/ 	.word	0x0000fff0


	//   ....[1]....
        /*0084*/ 	.word	0x00000780
        /*0088*/ 	.word	0x0000fff0


	//   ....[2]....
        /*008c*/ 	.word	0x000009f0
        /*0090*/ 	.word	0x00000fff


	//   ....[3]....
        /*0094*/ 	.word	0x00000a00
        /*0098*/ 	.word	0x00000fff


	//   ....[4]....
        /*009c*/ 	.word	0x00000c30
        /*00a0*/ 	.word	0x0000fff0


	//   ....[5]....
        /*00a4*/ 	.word	0x00000c60
        /*00a8*/ 	.word	0x0000fff0


	//   ....[6]....
        /*00ac*/ 	.word	0x00000ed0
        /*00b0*/ 	.word	0x00000fff


	//   ....[7]....
        /*00b4*/ 	.word	0x00000ef0
        /*00b8*/ 	.word	0x00000fff


	//   ....[8]....
        /*00bc*/ 	.word	0x00001110
        /*00c0*/ 	.word	0x0000fff0


	//   ....[9]....
        /*00c4*/ 	.word	0x00001140
        /*00c8*/ 	.word	0x0000fff0


	//   ....[10]....
        /*00cc*/ 	.word	0x000013b0
        /*00d0*/ 	.word	0x00000fff


	//   ....[11]....
        /*00d4*/ 	.word	0x000013d0
        /*00d8*/ 	.word	0x00000fff


	//   ....[12]....
        /*00dc*/ 	.word	0x000015f0
        /*00e0*/ 	.word	0x0000fff0


	//   ....[13]....
        /*00e4*/ 	.word	0x00001620
        /*00e8*/ 	.word	0x0000fff0


	//   ....[14]....
        /*00ec*/ 	.word	0x00001860
        /*00f0*/ 	.word	0x00000fff


	//   ....[15]....
        /*00f4*/ 	.word	0x000018c0
        /*00f8*/ 	.word	0x00000fff


	//----- nvinfo : EIATTR_VRC_CTA_INIT_COUNT
	.align		4
.L_63:
        /*00fc*/ 	.byte	0x02, 0x4a
	.zero		1
	.zero		1


	//----- nvinfo : EIATTR_EXIT_INSTR_OFFSETS
	.align		4
        /*0100*/ 	.byte	0x04, 0x1c
        /*0102*/ 	.short	(.L_65 - .L_64)


	//   ....[0]....
.L_64:
        /*0104*/ 	.word	0x00001d20


	//   ....[1]....
        /*0108*/ 	.word	0x00001d40


	//----- nvinfo : EIATTR_CRS_STACK_SIZE
	.align		4
.L_65:
        /*010c*/ 	.byte	0x04, 0x1e
        /*010e*/ 	.short	(.L_67 - .L_66)
.L_66:
        /*0110*/ 	.word	0x00000000


	//----- nvinfo : EIATTR_CBANK_PARAM_SIZE
	.align		4
.L_67:
        /*0114*/ 	.byte	0x03, 0x19
        /*0116*/ 	.short	0x0024


	//----- nvinfo : EIATTR_PARAM_CBANK
	.align		4
        /*0118*/ 	.byte	0x04, 0x0a
        /*011a*/ 	.short	(.L_69 - .L_68)
	.align		4
.L_68:
        /*011c*/ 	.word	index@(.nv.constant0._Z14threadTileGemmILi64ELi64ELi16ELi4ELi4EEvPKfS1_Pfiii)
        /*0120*/ 	.short	0x0380
        /*0122*/ 	.short	0x0024


	//----- nvinfo : EIATTR_SW_WAR
	.align		4
.L_69:
        /*0124*/ 	.byte	0x04, 0x36
        /*0126*/ 	.short	(.L_71 - .L_70)
.L_70:
        /*0128*/ 	.word	0x00000008
.L_71:


//--------------------- .nv.info._Z14threadTileGemmILi64ELi64ELi16ELi2ELi2EEvPKfS1_Pfiii --------------------------
	.section	.nv.info._Z14threadTileGemmILi64ELi64ELi16ELi2ELi2EEvPKfS1_Pfiii,"",@"SHT_CUDA_INFO"
	.sectionflags	@""
	.align	4


	//----- nvinfo : EIATTR_CUDA_API_VERSION
	.align		4
        /*0000*/ 	.byte	0x04, 0x37
        /*0002*/ 	.short	(.L_73 - .L_72)
.L_72:
        /*0004*/ 	.word	0x00000082


	//----- nvinfo : EIATTR_KPARAM_INFO
	.align		4
.L_73:
        /*0008*/ 	.byte	0x04, 0x17
        /*000a*/ 	.short	(.L_75 - .L_74)
.L_74:
        /*000c*/ 	.word	0x00000000
        /*0010*/ 	.short	0x0005
        /*0012*/ 	.short	0x0020
        /*0014*/ 	.byte	0x00, 0xf0, 0x11, 0x00


	//----- nvinfo : EIATTR_KPARAM_INFO
	.align		4
.L_75:
        /*0018*/ 	.byte	0x04, 0x17
        /*001a*/ 	.short	(.L_77 - .L_76)
.L_76:
        /*001c*/ 	.word	0x00000000
        /*0020*/ 	.short	0x0004
        /*0022*/ 	.short	0x001c
        /*0024*/ 	.byte	0x00, 0xf0, 0x11, 0x00


	//----- nvinfo : EIATTR_KPARAM_INFO
	.align		4
.L_77:
        /*0028*/ 	.byte	0x04, 0x17
        /*002a*/ 	.short	(.L_79 - .L_78)
.L_78:
        /*002c*/ 	.word	0x00000000
        /*0030*/ 	.short	0x0003
        /*0032*/ 	.short	0x0018
        /*0034*/ 	.byte	0x00, 0xf0, 0x11, 0x00


	//----- nvinfo : EIATTR_KPARAM_INFO
	.align		4
.L_79:
        /*0038*/ 	.byte	0x04, 0x17
        /*003a*/ 	.short	(.L_81 - .L_80)
.L_80:
        /*003c*/ 	.word	0x00000000
        /*0040*/ 	.short	0x0002
        /*0042*/ 	.short	0x0010
        /*0044*/ 	.byte	0x00, 0xf5, 0x21, 0x00


	//----- nvinfo : EIATTR_KPARAM_INFO
	.align		4
.L_81:
        /*0048*/ 	.byte	0x04, 0x17
        /*004a*/ 	.short	(.L_83 - .L_82)
.L_82:
        /*004c*/ 	.word	0x00000000
        /*0050*/ 	.short	0x0001
        /*0052*/ 	.short	0x0008
        /*0054*/ 	.byte	0x00, 0xf5, 0x21, 0x00


	//----- nvinfo : EIATTR_KPARAM_INFO
	.align		4
.L_83:
        /*0058*/ 	.byte	0x04, 0x17
        /*005a*/ 	.short	(.L_85 - .L_84)
.L_84:
        /*005c*/ 	.word	0x00000000
        /*0060*/ 	.short	0x0000
        /*0062*/ 	.short	0x0000
        /*0064*/ 	.byte	0x00, 0xf5, 0x21, 0x00


	//----- nvinfo : EIATTR_SPARSE_MMA_MASK
	.align		4
.L_85:
        /*0068*/ 	.byte	0x03, 0x50
        /*006a*/ 	.short	0x0000


	//----- nvinfo : EIATTR_MAXREG_COUNT
	.align		4
        /*006c*/ 	.byte	0x03, 0x1b
        /*006e*/ 	.short	0x00ff


	//----- nvinfo : EIATTR_NUM_BARRIERS
	.align		4
        /*0070*/ 	.byte	0x02, 0x4c
        /*0072*/ 	.byte	0x01
	.zero		1


	//----- nvinfo : EIATTR_MERCURY_ISA_VERSION
	.align		4
        /*0074*/ 	.byte	0x03, 0x5f
        /*0076*/ 	.short	0x0101


	//----- nvinfo : EIATTR_VRC_CTA_INIT_COUNT
	.align		4
        /*0078*/ 	.byte	0x02, 0x4a
	.zero		1
	.zero		1


	//----- nvinfo : EIATTR_EXIT_INSTR_OFFSETS
	.align		4
        /*007c*/ 	.byte	0x04, 0x1c
        /*007e*/ 	.short	(.L_87 - .L_86)


	//   ....[0]....
.L_86:
        /*0080*/ 	.word	0x00000c70


	//   ....[1]....
        /*0084*/ 	.word	0x00000c90


	//----- nvinfo : EIATTR_CRS_STACK_SIZE
	.align		4
.L_87:
        /*0088*/ 	.byte	0x04, 0x1e
        /*008a*/ 	.short	(.L_89 - .L_88)
.L_88:
        /*008c*/ 	.word	0x00000000


	//----- nvinfo : EIATTR_CBANK_PARAM_SIZE
	.align		4
.L_89:
        /*0090*/ 	.byte	0x03, 0x19
        /*0092*/ 	.short	0x0024


	//----- nvinfo : EIATTR_PARAM_CBANK
	.align		4
        /*0094*/ 	.byte	0x04, 0x0a
        /*0096*/ 	.short	(.L_91 - .L_90)
	.align		4
.L_90:
        /*0098*/ 	.word	index@(.nv.constant0._Z14threadTileGemmILi64ELi64ELi16ELi2ELi2EEvPKfS1_Pfiii)
        /*009c*/ 	.short	0x0380
        /*009e*/ 	.short	0x0024


	//----- nvinfo : EIATTR_SW_WAR
	.align		4
.L_91:
        /*00a0*/ 	.byte	0x04, 0x36
        /*00a2*/ 	.short	(.L_93 - .L_92)
.L_92:
        /*00a4*/ 	.word	0x00000008
.L_93:


//--------------------- .nv.info._Z14threadTileGemmILi32ELi32ELi8ELi1ELi1EEvPKfS1_Pfiii --------------------------
	.section	.nv.info._Z14threadTileGemmILi32ELi32ELi8ELi1ELi1EEvPKfS1_Pfiii,"",@"SHT_CUDA_INFO"
	.sectionflags	@""
	.align	4


	//----- nvinfo : EIATTR_CUDA_API_VERSION
	.align		4
        /*0000*/ 	.byte	0x04, 0x37
        /*0002*/ 	.short	(.L_95 - .L_94)
.L_94:
        /*0004*/ 	.word	0x00000082


	//----- nvinfo : EIATTR_KPARAM_INFO
	.align		4
.L_95:
        /*0008*/ 	.byte	0x04, 0x17
        /*000a*/ 	.short	(.L_97 - .L_96)
.L_96:
        /*000c*/ 	.word	0x00000000
        /*0010*/ 	.short	0x0005
        /*0012*/ 	.short	0x0020
        /*0014*/ 	.byte	0x00, 0xf0, 0x11, 0x00


	//----- nvinfo : EIATTR_KPARAM_INFO
	.align		4
.L_97:
        /*0018*/ 	.byte	0x04, 0x17
        /*001a*/ 	.short	(.L_99 - .L_98)
.L_98:
        /*001c*/ 	.word	0x00000000
        /*0020*/ 	.short	0x0004
        /*0022*/ 	.short	0x001c
        /*0024*/ 	.byte	0x00, 0xf0, 0x11, 0x00


	//----- nvinfo : EIATTR_KPARAM_INFO
	.align		4
.L_99:
        /*0028*/ 	.byte	0x04, 0x17
        /*002a*/ 	.short	(.L_101 - .L_100)
.L_100:
        /*002c*/ 	.word	0x00000000
        /*0030*/ 	.short	0x0003
        /*0032*/ 	.short	0x0018
        /*0034*/ 	.byte	0x00, 0xf0, 0x11, 0x00


	//----- nvinfo : EIATTR_KPARAM_INFO
	.align		4
.L_101:
        /*0038*/ 	.byte	0x04, 0x17
        /*003a*/ 	.short	(.L_103 - .L_102)
.L_102:
        /*003c*/ 	.word	0x00000000
        /*0040*/ 	.short	0x0002
        /*0042*/ 	.short	0x0010
        /*0044*/ 	.byte	0x00, 0xf5, 0x21, 0x00


	//----- nvinfo : EIATTR_KPARAM_INFO
	.align		4
.L_103:
        /*0048*/ 	.byte	0x04, 0x17
        /*004a*/ 	.short	(.L_105 - .L_104)
.L_104:
        /*004c*/ 	.word	0x00000000
        /*0050*/ 	.short	0x0001
        /*0052*/ 	.short	0x0008
        /*0054*/ 	.byte	0x00, 0xf5, 0x21, 0x00


	//----- nvinfo : EIATTR_KPARAM_INFO
	.align		4
.L_105:
        /*0058*/ 	.byte	0x04, 0x17
        /*005a*/ 	.short	(.L_107 - .L_106)
.L_106:
        /*005c*/ 	.word	0x00000000
        /*0060*/ 	.short	0x0000
        /*0062*/ 	.short	0x0000
        /*0064*/ 	.byte	0x00, 0xf5, 0x21, 0x00


	//----- nvinfo : EIATTR_SPARSE_MMA_MASK
	.align		4
.L_107:
        /*0068*/ 	.byte	0x03, 0x50
        /*006a*/ 	.short	0x0000


	//----- nvinfo : EIATTR_MAXREG_COUNT
	.align		4
        /*006c*/ 	.byte	0x03, 0x1b
        /*006e*/ 	.short	0x00ff


	//----- nvinfo : EIATTR_NUM_BARRIERS
	.align		4
        /*0070*/ 	.byte	0x02, 0x4c
        /*0072*/ 	.byte	0x01
	.zero		1


	//----- nvinfo : EIATTR_MERCURY_ISA_VERSION
	.align		4
        /*0074*/ 	.byte	0x03, 0x5f
        /*0076*/ 	.short	0x0101


	//----- nvinfo : EIATTR_VRC_CTA_INIT_COUNT
	.align		4
        /*0078*/ 	.byte	0x02, 0x4a
	.zero		1
	.zero		1


	//----- nvinfo : EIATTR_EXIT_INSTR_OFFSETS
	.align		4
        /*007c*/ 	.byte	0x04, 0x1c
        /*007e*/ 	.short	(.L_109 - .L_108)


	//   ....[0]....
.L_108:
        /*0080*/ 	.word	0x00000d50


	//   ....[1]....
        /*0084*/ 	.word	0x00000da0


	//----- nvinfo : EIATTR_CRS_STACK_SIZE
	.align		4
.L_109:
        /*0088*/ 	.byte	0x04, 0x1e
        /*008a*/ 	.short	(.L_111 - .L_110)
.L_110:
        /*008c*/ 	.word	0x00000000


	//----- nvinfo : EIATTR_CBANK_PARAM_SIZE
	.align		4
.L_111:
        /*0090*/ 	.byte	0x03, 0x19
        /*0092*/ 	.short	0x0024


	//----- nvinfo : EIATTR_PARAM_CBANK
	.align		4
        /*0094*/ 	.byte	0x04, 0x0a
        /*0096*/ 	.short	(.L_113 - .L_112)
	.align		4
.L_112:
        /*0098*/ 	.word	index@(.nv.constant0._Z14threadTileGemmILi32ELi32ELi8ELi1ELi1EEvPKfS1_Pfiii)
        /*009c*/ 	.short	0x0380
        /*009e*/ 	.short	0x0024


	//----- nvinfo : EIATTR_SW_WAR
	.align		4
.L_113:
        /*00a0*/ 	.byte	0x04, 0x36
        /*00a2*/ 	.short	(.L_115 - .L_114)
.L_114:
        /*00a4*/ 	.word	0x00000008
.L_115:


//--------------------- .nv.callgraph             --------------------------
	.section	.nv.callgraph,"",@"SHT_CUDA_CALLGRAPH"
	.align	4
	.sectionentsize	8
	.align		4
        /*0000*/ 	.word	0x00000000
	.align		4
        /*0004*/ 	.word	0xffffffff
	.align		4
        /*0008*/ 	.word	0x00000000
	.align		4
        /*000c*/ 	.word	0xfffffffe
	.align		4
        /*0010*/ 	.word	0x00000000
	.align		4
        /*0014*/ 	.word	0xfffffffd
	.align		4
        /*0018*/ 	.word	0x00000000
	.align		4
        /*001c*/ 	.word	0xfffffffc


//--------------------- .text._Z14threadTileGemmILi128ELi128ELi8ELi8ELi8EEvPKfS1_Pfiii --------------------------
	.section	.text._Z14threadTileGemmILi128ELi128ELi8ELi8ELi8EEvPKfS1_Pfiii,"ax",@progbits
	.align	128
        .global         _Z14threadTileGemmILi128ELi128ELi8ELi8ELi8EEvPKfS1_Pfiii
        .type           _Z14threadTileGemmILi128ELi128ELi8ELi8ELi8EEvPKfS1_Pfiii,@function
        .size           _Z14threadTileGemmILi128ELi128ELi8ELi8ELi8EEvPKfS1_Pfiii,(.L_x_31 - _Z14threadTileGemmILi128ELi128ELi8ELi8ELi8EEvPKfS1_Pfiii)
        .other          _Z14threadTileGemmILi128ELi128ELi8ELi8ELi8EEvPKfS1_Pfiii,@"STO_CUDA_ENTRY STV_DEFAULT"
_Z14threadTileGemmILi128ELi128ELi8ELi8ELi8EEvPKfS1_Pfiii:
.text._Z14threadTileGemmILi128ELi128ELi8ELi8ELi8EEvPKfS1_Pfiii:
[----:B------:R-:W-:Y:S01]  /*0000*/  LDC R1, c[0x0][0x37c] ;  /* 0x0000df00ff017b82 */ /* 0x000fe20000000800 */
[----:B------:R-:W0:Y:S01]  /*0010*/  LDCU UR4, c[0x0][0x3a0] ;  /* 0x00007400ff0477ac */ /* 0x000e220008000800 */
[----:B------:R-:W-:Y:S01]  /*0020*/  HFMA2 R87, -RZ, RZ, 0, 0 ;  /* 0x00000000ff577431 */ /* 0x000fe200000001ff */
[----:B------:R-:W-:Y:S01]  /*0030*/  CS2R R66, SRZ ;  /* 0x0000000000427805 */ /* 0x000fe2000001ff00 */
        /* <DEDUP_REMOVED lines=15> */
[----:B0-----:R-:W-:Y:S01]  /*0130*/  UISETP.GE.AND UP0, UPT, UR4, 0x1, UPT ;  /* 0x000000010400788c */ /* 0x001fe2000bf06270 */
[----:B------:R-:W-:Y:S01]  /*0140*/  HFMA2 R2, -RZ, RZ, 0, 0 ;  /* 0x00000000ff027431 */ /* 0x000fe200000001ff */
[----:B------:R-:W-:-:S02]  /*0150*/  CS2R R56, SRZ ;  /* 0x0000000000387805 */ /* 0x000fc4000001ff00 */
[----:B------:R-:W-:Y:S02]  /*0160*/  CS2R R58, SRZ ;  /* 0x00000000003a7805 */ /* 0x000fe4000001ff00 */
[----:B------:R-:W-:Y:S02]  /*0170*/  CS2R R54, SRZ ;  /* 0x0000000000367805 */ /* 0x000fe4000001ff00 */
[----:B------:R-:W-:Y:S02]  /*0180*/  CS2R R80, SRZ ;  /* 0x0000000000507805 */ /* 0x000fe4000001ff00 */
[----:B------:R-:W-:Y:S02]  /*0190*/  CS2R R82, SRZ ;  /* 0x0000000000527805 */ /* 0x000fe4000001ff00 */
[----:B------:R-:W-:Y:S02]  /*01a0*/  MOV R84, RZ ;  /* 0x000000ff00547202 */ /* 0x000fe40000000f00 */
[----:B------:R-:W-:-:S02]  /*01b0*/  CS2R R44, SRZ ;  /* 0x00000000002c7805 */ /* 0x000fc4000001ff00 */
[----:B------:R-:W-:Y:S02]  /*01c0*/  CS2R R4, SRZ ;  /* 0x0000000000047805 */ /* 0x000fe4000001ff00 */
[----:B------:R-:W-:Y:S02]  /*01d0*/  MOV R109, RZ ;  /* 0x000000ff006d7202 */ /* 0x000fe40000000f00 */
[----:B------:R-:W-:Y:S02]  /*01e0*/  CS2R R48, SRZ ;  /* 0x0000000000307805 */ /* 0x000fe4000001ff00 */
[----:B------:R-:W-:Y:S02]  /*01f0*/  MOV R101, RZ ;  /* 0x000000ff00657202 */ /* 0x000fe40000000f00 */
[----:B------:R-:W-:Y:S02]  /*0200*/  CS2R R42, SRZ ;  /* 0x00000000002a7805 */ /* 0x000fe4000001ff00 */
[----:B------:R-:W-:-:S02]  /*0210*/  MOV R97, RZ ;  /* 0x000000ff00617202 */ /* 0x000fc40000000f00 */
[----:B------:R-:W-:Y:S02]  /*0220*/  CS2R R40, SRZ ;  /* 0x0000000000287805 */ /* 0x000fe4000001ff00 */
[----:B------:R-:W-:Y:S02]  /*0230*/  CS2R R6, SRZ ;  /* 0x0000000000067805 */ /* 0x000fe4000001ff00 */
[----:B------:R-:W-:Y:S02]  /*0240*/  MOV R15, RZ ;  /* 0x000000ff000f7202 */ /* 0x000fe40000000f00 */
[----:B------:R-:W-:Y:S02]  /*0250*/  CS2R R90, SRZ ;  /* 0x00000000005a7805 */ /* 0x000fe4000001ff00 */
[----:B------:R-:W-:Y:S02]  /*0260*/  MOV R19, RZ ;  /* 0x000000ff00137202 */ /* 0x000fe40000000f00 */
[----:B------:R-:W-:-:S02]  /*0270*/  CS2R R74, SRZ ;  /* 0x00000000004a7805 */ /* 0x000fc4000001ff00 */
[----:B------:R-:W-:Y:S02]  /*0280*/  MOV R47, RZ ;  /* 0x000000ff002f7202 */ /* 0x000fe40000000f00 */
[----:B------:R-:W-:Y:S02]  /*0290*/  CS2R R38, SRZ ;  /* 0x0000000000267805 */ /* 0x000fe4000001ff00 */
[----:B------:R-:W-:Y:S01]  /*02a0*/  MOV R71, RZ ;  /* 0x000000ff00477202 */ /* 0x000fe20000000f00 */
[----:B------:R-:W0:Y:S01]  /*02b0*/  LDCU.64 UR8, c[0x0][0x358] ;  /* 0x00006b00ff0877ac */ /* 0x000e220008000a00 */
[----:B------:R-:W-:Y:S02]  /*02c0*/  MOV R78, RZ ;  /* 0x000000ff004e7202 */ /* 0x000fe40000000f00 */
[----:B------:R-:W-:Y:S01]  /*02d0*/  MOV R76, RZ ;  /* 0x000000ff004c7202 */ /* 0x000fe20000000f00 */
[----:B------:R-:W-:Y:S06]  /*02e0*/  BRA.U !UP0, `(.L_x_0) ;  /* 0x0000002908287547 */ /* 0x000fec000b800000 */
[----:B------:R-:W1:Y:S01]  /*02f0*/  S2R R11, SR_TID.Y ;  /* 0x00000000000b7919 */ /* 0x000e620000002200 */
[----:B------:R-:W2:Y:S01]  /*0300*/  S2UR UR5, SR_CgaCtaId ;  /* 0x00000000000579c3 */ /* 0x000ea20000008800 */
[----:B------:R-:W-:Y:S01]  /*0310*/  UMOV UR4, 0x400 ;  /* 0x0000040000047882 */ /* 0x000fe20000000000 */
[----:B------:R-:W-:Y:S01]  /*0320*/  MOV R66, RZ ;  /* 0x000000ff00427202 */ /* 0x000fe20000000f00 */
[----:B------:R-:W1:Y:S01]  /*0330*/  S2R R8, SR_TID.X ;  /* 0x0000000000087919 */ /* 0x000e620000002100 */
[----:B------:R-:W3:Y:S01]  /*0340*/  S2R R10, SR_CTAID.Y ;  /* 0x00000000000a7919 */ /* 0x000ee20000002600 */
[----:B--2---:R-:W-:Y:S01]  /*0350*/  ULEA UR4, UR5, UR4, 0x18 ;  /* 0x0000000405047291 */ /* 0x004fe2000f8ec0ff */
[----:B-1----:R-:W-:-:S04]  /*0360*/  LEA R11, R11, R8, 0x4 ;  /* 0x000000080b0b7211 */ /* 0x002fc800078e20ff */
[----:B------:R-:W-:Y:S02]  /*0370*/  SHF.L.U32 R9, R11, 0x2, RZ ;  /* 0x000000020b097819 */ /* 0x000fe400000006ff */
[----:B------:R-:W-:Y:S02]  /*0380*/  SHF.R.U32.HI R12, RZ, 0x7, R11 ;  /* 0x00000007ff0c7819 */ /* 0x000fe4000001160b */
[----:B------:R-:W-:Y:S02]  /*0390*/  LOP3.LUT R9, R9, 0x1fc, RZ, 0xe2, !PT ;  /* 0x000001fc09097812 */ /* 0x000fe400078ee2ff */
[----:B------:R-:W-:-:S03]  /*03a0*/  LOP3.LUT R3, R11, 0xffff, RZ, 0xc0, !PT ;  /* 0x0000ffff0b037812 */ /* 0x000fc600078ec0ff */
[----:B------:R-:W-:Y:S01]  /*03b0*/  IMAD R9, R12, 0x204, R9 ;  /* 0x000002040c097824 */ /* 0x000fe200078e0209 */
[----:B------:R-:W-:-:S04]  /*03c0*/  LOP3.LUT R3, R3, 0x7f, RZ, 0xc0, !PT ;  /* 0x0000007f03037812 */ /* 0x000fc800078ec0ff */
[----:B---3--:R-:W-:Y:S02]  /*03d0*/  LEA R13, R10, R3, 0x7 ;  /* 0x000000030a0d7211 */ /* 0x008fe400078e38ff */
[----:B------:R-:W-:Y:S01]  /*03e0*/  IADD3 R10, PT, PT, R9, UR4, RZ ;  /* 0x00000004090a7c10 */ /* 0x000fe2000fffe0ff */
[----:B------:R-:W-:-:S06]  /*03f0*/  UMOV UR4, URZ ;  /* 0x000000ff00047c82 */ /* 0x000fcc0008000000 */
.L_x_6:
[----:B------:R-:W-:Y:S01]  /*0400*/  ISETP.GT.U32.AND P0, PT, R11, 0x3ff, PT ;  /* 0x000003ff0b00780c */ /* 0x000fe20003f04070 */
[----:B------:R-:W1:Y:S01]  /*0410*/  LDCU UR10, c[0x0][0x3a0] ;  /* 0x00007400ff0a77ac */ /* 0x000e620008000800 */
[----:B------:R-:W-:Y:S01]  /*0420*/  BSSY.RECONVERGENT B0, `(.L_x_1) ;  /* 0x000003b000007945 */ /* 0x000fe20003800200 */
[----:B------:R-:W2:Y:S01]  /*0430*/  LDCU UR11, c[0x0][0x3a0] ;  /* 0x00007400ff0b77ac */ /* 0x000ea20008000800 */
[----:B------:R-:W3:Y:S01]  /*0440*/  LDCU UR5, c[0x0][0x398] ;  /* 0x00007300ff0577ac */ /* 0x000ee20008000800 */
[----:B------:R-:W4:Y:S08]  /*0450*/  LDCU UR6, c[0x0][0x39c] ;  /* 0x00007380ff0677ac */ /* 0x000f300008000800 */
[----:B------:R-:W-:Y:S05]  /*0460*/  @P0 BRA `(.L_x_2) ;  /* 0x0000000000d80947 */ /* 0x000fea0003800000 */
[----:B------:R-:W0:Y:S01]  /*0470*/  S2R R21, SR_CTAID.Y ;  /* 0x0000000000157919 */ /* 0x000e220000002600 */
[----:B------:R-:W5:Y:S01]  /*0480*/  LDCU UR7, c[0x0][0x3a0] ;  /* 0x00007400ff0777ac */ /* 0x000f620008000800 */
[----:B------:R-:W-:Y:S01]  /*0490*/  IADD3 R14, PT, PT, R12, UR4, RZ ;  /* 0x000000040c0e7c10 */ /* 0x000fe2000fffe0ff */
[----:B------:R-:W-:Y:S01]  /*04a0*/  BSSY.RECONVERGENT B1, `(.L_x_3) ;  /* 0x0000014000017945 */ /* 0x000fe20003800200 */
[----:B------:R-:W-:Y:S02]  /*04b0*/  MOV R16, R11 ;  /* 0x0000000b00107202 */ /* 0x000fe40000000f00 */
[----:B------:R-:W-:Y:S01]  /*04c0*/  MOV R11, R10 ;  /* 0x0000000a000b7202 */ /* 0x000fe20000000f00 */
[----:B-----5:R-:W-:-:S07]  /*04d0*/  IMAD R3, R13, UR7, R14 ;  /* 0x000000070d037c24 */ /* 0x020fce000f8e020e */
.L_x_4:
[----:B------:R-:W-:Y:S01]  /*04e0*/  LOP3.LUT R8, R16, 0x7f, RZ, 0xc0, !PT ;  /* 0x0000007f10087812 */ /* 0x000fe200078ec0ff */
[----:B------:R-:W-:-:S03]  /*04f0*/  HFMA2 R18, -RZ, RZ, 0, 0 ;  /* 0x00000000ff127431 */ /* 0x000fc600000001ff */
[----:B0-----:R-:W-:-:S04]  /*0500*/  LEA R8, R21, R8, 0x7 ;  /* 0x0000000815087211 */ /* 0x001fc800078e38ff */
[----:B---3--:R-:W-:-:S04]  /*0510*/  ISETP.GE.AND P0, PT, R8, UR5, PT ;  /* 0x0000000508007c0c */ /* 0x008fc8000bf06270 */
[----:B-1----:R-:W-:-:S13]  /*0520*/  ISETP.GE.OR P0, PT, R14, UR10, P0 ;  /* 0x0000000a0e007c0c */ /* 0x002fda0008706670 */
[----:B------:R-:W0:Y:S02]  /*0530*/  @!P0 LDC.64 R8, c[0x0][0x380] ;  /* 0x0000e000ff088b82 */ /* 0x000e240000000a00 */
[----:B0-----:R-:W-:-:S05]  /*0540*/  @!P0 IMAD.WIDE.U32 R8, R3, 0x4, R8 ;  /* 0x0000000403088825 */ /* 0x001fca00078e0008 */
[----:B------:R-:W3:Y:S01]  /*0550*/  @!P0 LDG.E.CONSTANT R18, desc[UR8][R8.64] ;  /* 0x0000000808128981 */ /* 0x000ee2000c1e9900 */
[C---:B------:R-:W-:Y:S02]  /*0560*/  ISETP.GE.U32.AND P0, PT, R16.reuse, 0x300, PT ;  /* 0x000003001000780c */ /* 0x040fe40003f06070 */
[----:B------:R-:W-:Y:S02]  /*0570*/  IADD3 R17, PT, PT, R16, 0x100, RZ ;  /* 0x0000010010117810 */ /* 0x000fe40007ffe0ff */
[----:B------:R-:W-:Y:S02]  /*0580*/  IADD3 R14, PT, PT, R14, 0x2, RZ ;  /* 0x000000020e0e7810 */ /* 0x000fe40007ffe0ff */
[----:B------:R-:W-:Y:S02]  /*0590*/  MOV R16, R17 ;  /* 0x0000001100107202 */ /* 0x000fe40000000f00 */
[----:B------:R-:W-:Y:S01]  /*05a0*/  IADD3 R3, PT, PT, R3, 0x2, RZ ;  /* 0x0000000203037810 */ /* 0x000fe20007ffe0ff */
[----:B---3--:R0:W-:Y:S02]  /*05b0*/  STS [R11], R18 ;  /* 0x000000120b007388 */ /* 0x0081e40000000800 */
[----:B0-----:R-:W-:-:S02]  /*05c0*/  IADD3 R11, PT, PT, R11, 0x408, RZ ;  /* 0x000004080b0b7810 */ /* 0x001fc40007ffe0ff */
[----:B------:R-:W-:Y:S05]  /*05d0*/  @!P0 BRA `(.L_x_4) ;  /* 0xfffffffc00c08947 */ /* 0x000fea000383ffff */
[----:B--2-4-:R-:W-:Y:S05]  /*05e0*/  BSYNC.RECONVERGENT B1 ;  /* 0x0000000000017941 */ /* 0x014fea0003800200 */
.L_x_3:
[----:B------:R-:W0:Y:S01]  /*05f0*/  S2R R11, SR_TID.Y ;  /* 0x00000000000b7919 */ /* 0x000e220000002200 */
[----:B------:R-:W1:Y:S01]  /*0600*/  S2UR UR7, SR_CTAID.X ;  /* 0x00000000000779c3 */ /* 0x000e620000002500 */
[----:B------:R-:W-:Y:S01]  /*0610*/  MOV R3, 0x400 ;  /* 0x0000040000037802 */ /* 0x000fe20000000f00 */
[----:B------:R-:W0:Y:S03]  /*0620*/  S2R R8, SR_TID.X ;  /* 0x0000000000087919 */ /* 0x000e260000002100 */
[----:B------:R-:W-:Y:S01]  /*0630*/  IADD3 R3, PT, PT, R3, 0x1020, RZ ;  /* 0x0000102003037810 */ /* 0x000fe20007ffe0ff */
[----:B------:R-:W2:Y:S01]  /*0640*/  S2R R16, SR_CgaCtaId ;  /* 0x0000000000107919 */ /* 0x000ea20000008800 */
[----:B-1----:R-:W-:Y:S02]  /*0650*/  MOV R21, UR7 ;  /* 0x0000000700157c02 */ /* 0x002fe40008000f00 */
[----:B0-----:R-:W-:-:S02]  /*0660*/  LEA R11, R11, R8, 0x4 ;  /* 0x000000080b0b7211 */ /* 0x001fc400078e20ff */
[----:B--2---:R-:W-:Y:S02]  /*0670*/  LEA R16, R16, R3, 0x18 ;  /* 0x0000000310107211 */ /* 0x004fe400078ec0ff */
[----:B------:R-:W-:-:S07]  /*0680*/  MOV R3, R11 ;  /* 0x0000000b00037202 */ /* 0x000fce0000000f00 */
.L_x_5:
[----:B------:R-:W-:Y:S02]  /*0690*/  LOP3.LUT R8, R3, 0x7f, RZ, 0xc0, !PT ;  /* 0x0000007f03087812 */ /* 0x000fe400078ec0ff */
[----:B------:R-:W-:Y:S02]  /*06a0*/  SHF.R.U32.HI R23, RZ, 0x7, R3 ;  /* 0x00000007ff177819 */ /* 0x000fe40000011603 */
[----:B-1----:R-:W-:Y:S02]  /*06b0*/  LEA R14, R21, R8, 0x7 ;  /* 0x00000008150e7211 */ /* 0x002fe400078e38ff */
[----:B------:R-:W-:Y:S02]  /*06c0*/  IADD3 R17, PT, PT, R23, UR4, RZ ;  /* 0x0000000417117c10 */ /* 0x000fe4000fffe0ff */
[----:B------:R-:W-:-:S04]  /*06d0*/  ISETP.GE.AND P0, PT, R14, UR6, PT ;  /* 0x000000060e007c0c */ /* 0x000fc8000bf06270 */
[----:B------:R-:W-:-:S13]  /*06e0*/  ISETP.GE.OR P0, PT, R17, UR11, P0 ;  /* 0x0000000b11007c0c */ /* 0x000fda0008706670 */
[----:B------:R-:W0:Y:S01]  /*06f0*/  @!P0 LDC.64 R8, c[0x0][0x388] ;  /* 0x0000e200ff088b82 */ /* 0x000e220000000a00 */
[----:B------:R-:W-:Y:S02]  /*0700*/  @!P0 IMAD R17, R17, UR6, R14 ;  /* 0x0000000611118c24 */ /* 0x000fe4000f8e020e */
[----:B------:R-:W-:Y:S02]  /*0710*/  HFMA2 R14, -RZ, RZ, 0, 0 ;  /* 0x00000000ff0e7431 */ /* 0x000fe400000001ff */
[----:B0-----:R-:W-:-:S05]  /*0720*/  @!P0 IMAD.WIDE R8, R17, 0x4, R8 ;  /* 0x0000000411088825 */ /* 0x001fca00078e0208 */
[----:B------:R-:W2:Y:S01]  /*0730*/  @!P0 LDG.E.CONSTANT R14, desc[UR8][R8.64] ;  /* 0x00000008080e8981 */ /* 0x000ea2000c1e9900 */
[----:B------:R-:W-:Y:S01]  /*0740*/  SHF.L.U32 R18, R3, 0x2, RZ ;  /* 0x0000000203127819 */ /* 0x000fe200000006ff */
[----:B------:R-:W-:Y:S01]  /*0750*/  IMAD R17, R23, 0x204, R16 ;  /* 0x0000020417117824 */ /* 0x000fe200078e0210 */
[----:B------:R-:W0:Y:S02]  /*0760*/  @!P0 S2R R21, SR_CTAID.X ;  /* 0x0000000000158919 */ /* 0x000e240000002500 */
[----:B------:R-:W-:Y:S02]  /*0770*/  LOP3.LUT R18, R18, 0x1fc, RZ, 0xc0, !PT ;  /* 0x000001fc12127812 */ /* 0x000fe400078ec0ff */
[----:B------:R-:W-:Y:S02]  /*0780*/  ISETP.GE.U32.AND P0, PT, R3, 0x300, PT ;  /* 0x000003000300780c */ /* 0x000fe40003f06070 */
[----:B------:R-:W-:Y:S02]  /*0790*/  IADD3 R17, PT, PT, R17, R18, RZ ;  /* 0x0000001211117210 */ /* 0x000fe40007ffe0ff */
[----:B------:R-:W-:-:S03]  /*07a0*/  IADD3 R3, PT, PT, R3, 0x100, RZ ;  /* 0x0000010003037810 */ /* 0x000fc60007ffe0ff */
[----:B--2---:R1:W-:Y:S06]  /*07b0*/  STS [R17], R14 ;  /* 0x0000000e11007388 */ /* 0x0043ec0000000800 */
[----:B0-----:R-:W-:Y:S05]  /*07c0*/  @!P0 BRA `(.L_x_5) ;  /* 0xfffffffc00b08947 */ /* 0x001fea000383ffff */
.L_x_2:
[----:B01234-:R-:W-:Y:S05]  /*07d0*/  BSYNC.RECONVERGENT B0 ;  /* 0x0000000000007941 */ /* 0x01ffea0003800200 */
.L_x_1:
[----:B------:R-:W0:Y:S01]  /*07e0*/  S2R R9, SR_TID.Y ;  /* 0x0000000000097919 */ /* 0x000e220000002200 */
[----:B------:R-:W1:Y:S01]  /*07f0*/  S2UR UR6, SR_CgaCtaId ;  /* 0x00000000000679c3 */ /* 0x000e620000008800 */
[----:B------:R-:W-:Y:S01]  /*0800*/  UMOV UR5, 0x400 ;  /* 0x0000040000057882 */ /* 0x000fe20000000000 */
[----:B------:R-:W-:Y:S01]  /*0810*/  UIADD3 UR4, UPT, UPT, UR4, 0x8, URZ ;  /* 0x0000000804047890 */ /* 0x000fe2000fffe0ff */
[----:B------:R-:W2:Y:S01]  /*0820*/  S2R R14, SR_TID.X ;  /* 0x00000000000e7919 */ /* 0x000ea20000002100 */
[----:B------:R-:W-:-:S04]  /*0830*/  UIADD3 UR7, UPT, UPT, UR5, 0x1020, URZ ;  /* 0x0000102005077890 */ /* 0x000fc8000fffe0ff */
[----:B------:R-:W-:Y:S01]  /*0840*/  BAR.SYNC.DEFER_BLOCKING 0x0 ;  /* 0x0000000000007b1d */ /* 0x000fe20000010000 */
[----:B-1----:R-:W-:Y:S02]  /*0850*/  ULEA UR5, UR6, UR5, 0x18 ;  /* 0x0000000506057291 */ /* 0x002fe4000f8ec0ff */
[----:B------:R-:W-:-:S04]  /*0860*/  ULEA UR7, UR6, UR7, 0x18 ;  /* 0x0000000706077291 */ /* 0x000fc8000f8ec0ff */
[----:B0-----:R-:W-:Y:S02]  /*0870*/  LEA R9, R9, UR5, 0x5 ;  /* 0x0000000509097c11 */ /* 0x001fe4000f8e28ff */
[----:B--2---:R-:W-:-:S03]  /*0880*/  LEA R14, R14, UR7, 0x5 ;  /* 0x000000070e0e7c11 */ /* 0x004fc6000f8e28ff */
[----:B------:R-:W-:Y:S01]  /*0890*/  LDS.128 R24, [R9+0x10] ;  /* 0x0000100009187984 */ /* 0x000fe20000000c00 */
[----:B------:R-:W0:Y:S03]  /*08a0*/  LDCU UR5, c[0x0][0x3a0] ;  /* 0x00007400ff0577ac */ /* 0x000e260008000800 */
[----:B------:R-:W1:Y:S04]  /*08b0*/  LDS.128 R32, [R14] ;  /* 0x000000000e207984 */ /* 0x000e680000000c00 */
[----:B------:R-:W2:Y:S04]  /*08c0*/  LDS.128 R20, [R9] ;  /* 0x0000000009147984 */ /* 0x000ea80000000c00 */
[----:B------:R-:W3:Y:S01]  /*08d0*/  LDS.128 R28, [R14+0x10] ;  /* 0x000010000e1c7984 */ /* 0x000ee20000000c00 */
[----:B0-----:R-:W-:Y:S01]  /*08e0*/  UISETP.GE.AND UP0, UPT, UR4, UR5, UPT ;  /* 0x000000050400728c */ /* 0x001fe2000bf06270 */
[C---:B-1----:R-:W-:Y:S01]  /*08f0*/  FFMA R37, R25.reuse, R33, R64 ;  /* 0x0000002119257223 */ /* 0x042fe20000000040 */
[----:B------:R-:W-:Y:S01]  /*0900*/  FFMA R72, R24, R32, R87 ;  /* 0x0000002018487223 */ /* 0x000fe20000000057 */
[C---:B------:R-:W-:Y:S01]  /*0910*/  FFMA R86, R32.reuse, R26, R47 ;  /* 0x0000001a20567223 */ /* 0x040fe2000000002f */
[----:B------:R-:W-:Y:S01]  /*0920*/  FFMA R87, R25, R35, R88 ;  /* 0x0000002319577223 */ /* 0x000fe20000000058 */
[C---:B--2---:R-:W-:Y:S01]  /*0930*/  FFMA R62, R32.reuse, R21, R41 ;  /* 0x00000015203e7223 */ /* 0x044fe20000000029 */
[----:B------:R-:W-:Y:S01]  /*0940*/  FFMA R69, R32, R23, R50 ;  /* 0x0000001720457223 */ /* 0x000fe20000000032 */
[----:B------:R-:W-:Y:S01]  /*0950*/  FFMA R64, R20, R34, R7 ;  /* 0x0000002214407223 */ /* 0x000fe20000000007 */
[----:B------:R-:W-:Y:S01]  /*0960*/  FFMA R50, R32, R27, R74 ;  /* 0x0000001b20327223 */ /* 0x000fe2000000004a */
[-C--:B------:R-:W-:Y:S01]  /*0970*/  FFMA R73, R21, R33.reuse, R6 ;  /* 0x0000002115497223 */ /* 0x080fe20000000006 */
[----:B------:R-:W-:Y:S01]  /*0980*/  FFMA R41, R23, R33, R80 ;  /* 0x0000002117297223 */ /* 0x000fe20000000050 */
[----:B------:R-:W-:Y:S01]  /*0990*/  FFMA R7, R26, R35, R89 ;  /* 0x000000231a077223 */ /* 0x000fe20000000059 */
[----:B------:R-:W-:Y:S01]  /*09a0*/  FFMA R46, R20, R32, R75 ;  /* 0x00000020142e7223 */ /* 0x000fe2000000004b */
[----:B------:R-:W-:Y:S01]  /*09b0*/  FFMA R70, R32, R25, R52 ;  /* 0x0000001920467223 */ /* 0x000fe20000000034 */
[-C--:B------:R-:W-:Y:S01]  /*09c0*/  FFMA R74, R24, R33.reuse, R83 ;  /* 0x00000021184a7223 */ /* 0x080fe20000000053 */
[-C--:B------:R-:W-:Y:S01]  /*09d0*/  FFMA R6, R26, R33.reuse, R105 ;  /* 0x000000211a067223 */ /* 0x080fe20000000069 */
[----:B------:R-:W-:Y:S01]  /*09e0*/  FFMA R47, R27, R33, R78 ;  /* 0x000000211b2f7223 */ /* 0x000fe2000000004e */
[-C--:B------:R-:W-:Y:S01]  /*09f0*/  FFMA R80, R21, R34.reuse, R48 ;  /* 0x0000002215507223 */ /* 0x080fe20000000030 */
[-C--:B------:R-:W-:Y:S01]  /*0a00*/  FFMA R104, R24, R34.reuse, R81 ;  /* 0x0000002218687223 */ /* 0x080fe20000000051 */
[----:B------:R-:W-:Y:S01]  /*0a10*/  FFMA R98, R26, R34, R71 ;  /* 0x000000221a627223 */ /* 0x000fe20000000047 */
[----:B------:R-:W-:Y:S01]  /*0a20*/  FFMA R3, R27, R35, R90 ;  /* 0x000000231b037223 */ /* 0x000fe2000000005a */
[----:B---3--:R-:W-:Y:S01]  /*0a30*/  FFMA R89, R20, R31, R4 ;  /* 0x0000001f14597223 */ /* 0x008fe20000000004 */
[----:B------:R-:W-:Y:S01]  /*0a40*/  FFMA R88, R28, R21, R93 ;  /* 0x000000151c587223 */ /* 0x000fe2000000005d */
[----:B------:R-:W-:Y:S01]  /*0a50*/  FFMA R79, R21, R29, R40 ;  /* 0x0000001d154f7223 */ /* 0x000fe20000000028 */
[----:B------:R-:W-:Y:S01]  /*0a60*/  FFMA R8, R32, R22, R99 ;  /* 0x0000001620087223 */ /* 0x000fe20000000063 */
[-C--:B------:R-:W-:Y:S01]  /*0a70*/  FFMA R95, R20, R33.reuse, R95 ;  /* 0x00000021145f7223 */ /* 0x080fe2000000005f */
[C---:B------:R-:W-:Y:S01]  /*0a80*/  FFMA R52, R22.reuse, R33, R43 ;  /* 0x0000002116347223 */ /* 0x040fe2000000002b */
[-C--:B------:R-:W-:Y:S01]  /*0a90*/  FFMA R78, R22, R34.reuse, R101 ;  /* 0x00000022164e7223 */ /* 0x080fe20000000065 */
[----:B------:R-:W-:Y:S01]  /*0aa0*/  FFMA R106, R23, R34, R82 ;  /* 0x00000022176a7223 */ /* 0x000fe20000000052 */
[-C--:B------:R-:W-:Y:S01]  /*0ab0*/  FFMA R91, R20, R35.reuse, R91 ;  /* 0x00000023145b7223 */ /* 0x080fe2000000005b */
[-C--:B------:R-:W-:Y:S01]  /*0ac0*/  FFMA R77, R21, R35.reuse, R36 ;  /* 0x00000023154d7223 */ /* 0x080fe20000000024 */
[-C--:B------:R-:W-:Y:S01]  /*0ad0*/  FFMA R75, R22, R35.reuse, R103 ;  /* 0x00000023164b7223 */ /* 0x080fe20000000067 */
[----:B------:R-:W-:Y:S01]  /*0ae0*/  FFMA R71, R23, R35, R68 ;  /* 0x0000002317477223 */ /* 0x000fe20000000044 */
[C---:B------:R-:W-:Y:S01]  /*0af0*/  FFMA R48, R20.reuse, R28, R19 ;  /* 0x0000001c14307223 */ /* 0x040fe20000000013 */
[C---:B------:R-:W-:Y:S01]  /*0b00*/  FFMA R85, R20.reuse, R29, R0 ;  /* 0x0000001d14557223 */ /* 0x040fe20000000000 */
[-C--:B------:R-:W-:Y:S01]  /*0b10*/  FFMA R96, R20, R30.reuse, R15 ;  /* 0x0000001e14607223 */ /* 0x080fe2000000000f */
[C---:B------:R-:W-:Y:S01]  /*0b20*/  FFMA R4, R21.reuse, R30, R97 ;  /* 0x0000001e15047223 */ /* 0x040fe20000000061 */
[----:B------:R-:W-:Y:S01]  /*0b30*/  FFMA R83, R21, R31, R44 ;  /* 0x0000001f15537223 */ /* 0x000fe2000000002c */
[----:B------:R-:W-:Y:S01]  /*0b40*/  FFMA R90, R28, R22, R107 ;  /* 0x000000161c5a7223 */ /* 0x000fe2000000006b */
[C---:B------:R-:W-:Y:S01]  /*0b50*/  FFMA R49, R22.reuse, R29, R49 ;  /* 0x0000001d16317223 */ /* 0x040fe20000000031 */
[CC--:B------:R-:W-:Y:S01]  /*0b60*/  FFMA R94, R22.reuse, R30.reuse, R109 ;  /* 0x0000001e165e7223 */ /* 0x0c0fe2000000006d */
[----:B------:R-:W-:Y:S01]  /*0b70*/  FFMA R93, R22, R31, R54 ;  /* 0x0000001f165d7223 */ /* 0x000fe20000000036 */
[----:B------:R-:W-:Y:S01]  /*0b80*/  FFMA R110, R28, R23, R5 ;  /* 0x000000171c6e7223 */ /* 0x000fe20000000005 */
[C---:B------:R-:W-:Y:S01]  /*0b90*/  FFMA R81, R23.reuse, R29, R56 ;  /* 0x0000001d17517223 */ /* 0x040fe20000000038 */
[CC--:B------:R-:W-:Y:S01]  /*0ba0*/  FFMA R40, R23.reuse, R30.reuse, R45 ;  /* 0x0000001e17287223 */ /* 0x0c0fe2000000002d */
[----:B------:R-:W-:Y:S01]  /*0bb0*/  FFMA R105, R23, R31, R84 ;  /* 0x0000001f17697223 */ /* 0x000fe20000000054 */
[C---:B------:R-:W-:Y:S01]  /*0bc0*/  FFMA R43, R24.reuse, R35, R59 ;  /* 0x00000023182b7223 */ /* 0x040fe2000000003b */
[C---:B------:R-:W-:Y:S01]  /*0bd0*/  FFMA R101, R24.reuse, R29, R58 ;  /* 0x0000001d18657223 */ /* 0x040fe2000000003a */
[C---:B------:R-:W-:Y:S01]  /*0be0*/  FFMA R54, R24.reuse, R30, R57 ;  /* 0x0000001e18367223 */ /* 0x040fe20000000039 */
[----:B------:R-:W-:Y:S01]  /*0bf0*/  LDS.128 R16, [R14+0x200] ;  /* 0x000200000e107984 */ /* 0x000fe20000000c00 */
[-C--:B------:R-:W-:Y:S01]  /*0c00*/  FFMA R102, R25, R34.reuse, R102 ;  /* 0x0000002219667223 */ /* 0x080fe20000000066 */
[----:B------:R-:W-:Y:S01]  /*0c10*/  FFMA R2, R27, R34, R2 ;  /* 0x000000221b027223 */ /* 0x000fe20000000002 */
[C---:B------:R-:W-:Y:S01]  /*0c20*/  FFMA R108, R24.reuse, R28, R55 ;  /* 0x0000001c186c7223 */ /* 0x040fe20000000037 */
[----:B------:R-:W0:Y:S01]  /*0c30*/  LDS.128 R20, [R9+0x210] ;  /* 0x0002100009147984 */ /* 0x000e220000000c00 */
[-C--:B------:R-:W-:Y:S01]  /*0c40*/  FFMA R103, R24, R31.reuse, R92 ;  /* 0x0000001f18677223 */ /* 0x080fe2000000005c */
[----:B------:R-:W-:Y:S01]  /*0c50*/  FFMA R24, R28, R26, R61 ;  /* 0x0000001a1c187223 */ /* 0x000fe2000000003d */
[----:B------:R-:W-:Y:S01]  /*0c60*/  FFMA R15, R26, R31, R42 ;  /* 0x0000001f1a0f7223 */ /* 0x000fe2000000002a */
[----:B------:R-:W1:Y:S01]  /*0c70*/  LDS.128 R56, [R14+0x210] ;  /* 0x000210000e387984 */ /* 0x000e620000000c00 */
[----:B------:R-:W-:Y:S01]  /*0c80*/  FFMA R44, R28, R25, R51 ;  /* 0x000000191c2c7223 */ /* 0x000fe20000000033 */
[C---:B------:R-:W-:Y:S01]  /*0c90*/  FFMA R45, R25.reuse, R29, R60 ;  /* 0x0000001d192d7223 */ /* 0x040fe2000000003c */
[CC--:B------:R-:W-:Y:S01]  /*0ca0*/  FFMA R36, R25.reuse, R30.reuse, R53 ;  /* 0x0000001e19247223 */ /* 0x0c0fe20000000035 */
[----:B------:R-:W2:Y:S01]  /*0cb0*/  LDS R82, [R14+0x220] ;  /* 0x000220000e527984 */ /* 0x000ea20000000800 */
[----:B------:R-:W-:Y:S01]  /*0cc0*/  FFMA R25, R25, R31, R66 ;  /* 0x0000001f19197223 */ /* 0x000fe20000000042 */
[C---:B------:R-:W-:Y:S01]  /*0cd0*/  FFMA R5, R26.reuse, R29, R63 ;  /* 0x0000001d1a057223 */ /* 0x040fe2000000003f */
[-C--:B------:R-:W-:Y:S01]  /*0ce0*/  FFMA R0, R26, R30.reuse, R65 ;  /* 0x0000001e1a007223 */ /* 0x080fe20000000041 */
[----:B------:R-:W3:Y:S01]  /*0cf0*/  LDS.128 R32, [R9+0x200] ;  /* 0x0002000009207984 */ /* 0x000ee20000000c00 */
[C---:B------:R-:W-:Y:S01]  /*0d00*/  FFMA R99, R27.reuse, R31, R38 ;  /* 0x0000001f1b637223 */ /* 0x040fe20000000026 */
[C---:B------:R-:W-:Y:S01]  /*0d10*/  FFMA R97, R27.reuse, R29, R76 ;  /* 0x0000001d1b617223 */ /* 0x040fe2000000004c */
[----:B------:R-:W-:Y:S01]  /*0d20*/  FFMA R84, R28, R27, R67 ;  /* 0x0000001b1c547223 */ /* 0x000fe20000000043 */
[----:B------:R-:W-:Y:S01]  /*0d30*/  FFMA R100, R27, R30, R39 ;  /* 0x0000001e1b647223 */ /* 0x000fe20000000027 */
[-C--:B0-----:R-:W-:Y:S01]  /*0d40*/  FFMA R61, R21, R18.reuse, R74 ;  /* 0x00000012153d7223 */ /* 0x081fe2000000004a */
[-C--:B------:R-:W-:Y:S01]  /*0d50*/  FFMA R26, R23, R18.reuse, R6 ;  /* 0x00000012171a7223 */ /* 0x080fe20000000006 */
[C---:B------:R-:W-:Y:S01]  /*0d60*/  FFMA R68, R20.reuse, R18, R41 ;  /* 0x0000001214447223 */ /* 0x040fe20000000029 */
[C---:B------:R-:W-:Y:S01]  /*0d70*/  FFMA R69, R20.reuse, R17, R69 ;  /* 0x0000001114457223 */ /* 0x040fe20000000045 */
[----:B-1----:R-:W-:Y:S01]  /*0d80*/  FFMA R74, R21, R58, R101 ;  /* 0x0000003a154a7223 */ /* 0x002fe20000000065 */
[C---:B------:R-:W-:Y:S01]  /*0d90*/  FFMA R60, R20.reuse, R56, R71 ;  /* 0x00000038143c7223 */ /* 0x040fe20000000047 */
[----:B------:R-:W0:Y:S01]  /*0da0*/  LDS R101, [R9+0x220] ;  /* 0x0002200009657984 */ /* 0x000e220000000800 */
[C---:B------:R-:W-:Y:S01]  /*0db0*/  FFMA R71, R17.reuse, R22, R70 ;  /* 0x0000001611477223 */ /* 0x040fe20000000046 */
[----:B------:R-:W-:Y:S01]  /*0dc0*/  FFMA R38, R20, R58, R81 ;  /* 0x0000003a14267223 */ /* 0x000fe20000000051 */
[----:B------:R-:W-:Y:S01]  /*0dd0*/  FFMA R70, R56, R22, R87 ;  /* 0x0000001638467223 */ /* 0x000fe20000000057 */
[----:B--2---:R-:W-:Y:S01]  /*0de0*/  FFMA R6, R82, R23, R15 ;  /* 0x0000001752067223 */ /* 0x004fe2000000000f */
[----:B------:R-:W-:Y:S01]  /*0df0*/  FFMA R55, R20, R59, R40 ;  /* 0x0000003b14377223 */ /* 0x000fe20000000028 */
[----:B------:R-:W-:Y:S01]  /*0e00*/  FFMA R81, R17, R21, R72 ;  /* 0x0000001511517223 */ /* 0x000fe20000000048 */
[----:B------:R-:W-:Y:S01]  /*0e10*/  FFMA R87, R22, R59, R36 ;  /* 0x0000003b16577223 */ /* 0x000fe20000000024 */
[CC--:B---3--:R-:W-:Y:S01]  /*0e20*/  FFMA R15, R33.reuse, R19.reuse, R64 ;  /* 0x00000013210f7223 */ /* 0x0c8fe20000000040 */
[C---:B------:R-:W-:Y:S01]  /*0e30*/  FFMA R53, R20.reuse, R19, R106 ;  /* 0x0000001314357223 */ /* 0x040fe2000000006a */
[C---:B------:R-:W-:Y:S01]  /*0e40*/  FFMA R65, R20.reuse, R57, R110 ;  /* 0x0000003914417223 */ /* 0x040fe2000000006e */
[----:B------:R-:W-:Y:S01]  /*0e50*/  FFMA R76, R20, R82, R105 ;  /* 0x00000052144c7223 */ /* 0x000fe20000000069 */
[----:B------:R-:W-:Y:S01]  /*0e60*/  FFMA R40, R56, R21, R43 ;  /* 0x0000001538287223 */ /* 0x000fe2000000002b */
[C---:B------:R-:W-:Y:S01]  /*0e70*/  FFMA R72, R22.reuse, R18, R37 ;  /* 0x0000001216487223 */ /* 0x040fe20000000025 */
[C---:B------:R-:W-:Y:S01]  /*0e80*/  FFMA R41, R22.reuse, R19, R102 ;  /* 0x0000001316297223 */ /* 0x040fe20000000066 */
[C---:B------:R-:W-:Y:S01]  /*0e90*/  FFMA R51, R22.reuse, R57, R44 ;  /* 0x0000003916337223 */ /* 0x040fe2000000002c */
[----:B------:R-:W-:Y:S01]  /*0ea0*/  FFMA R66, R22, R58, R45 ;  /* 0x0000003a16427223 */ /* 0x000fe2000000002d */
[C---:B------:R-:W-:Y:S01]  /*0eb0*/  FFMA R36, R82.reuse, R22, R25 ;  /* 0x0000001652247223 */ /* 0x040fe20000000019 */
[----:B------:R-:W-:Y:S01]  /*0ec0*/  FFMA R64, R33, R82, R89 ;  /* 0x0000005221407223 */ /* 0x000fe20000000059 */
[C---:B------:R-:W-:Y:S01]  /*0ed0*/  FFMA R63, R21.reuse, R19, R104 ;  /* 0x00000013153f7223 */ /* 0x040fe20000000068 */
[C---:B------:R-:W-:Y:S01]  /*0ee0*/  FFMA R43, R21.reuse, R57, R108 ;  /* 0x00000039152b7223 */ /* 0x040fe2000000006c */
[----:B------:R-:W-:Y:S01]  /*0ef0*/  FFMA R67, R21, R59, R54 ;  /* 0x0000003b15437223 */ /* 0x000fe20000000036 */
[----:B------:R-:W-:Y:S01]  /*0f00*/  FFMA R42, R82, R21, R103 ;  /* 0x00000015522a7223 */ /* 0x000fe20000000067 */
[----:B------:R-:W-:Y:S01]  /*0f10*/  FFMA R22, R56, R23, R7 ;  /* 0x0000001738167223 */ /* 0x000fe20000000007 */
[----:B------:R-:W-:Y:S01]  /*0f20*/  FFMA R20, R23, R58, R5 ;  /* 0x0000003a17147223 */ /* 0x000fe20000000005 */
[----:B------:R-:W-:Y:S01]  /*0f30*/  FFMA R89, R35, R19, R78 ;  /* 0x0000001323597223 */ /* 0x000fe2000000004e */
[----:B------:R-:W-:Y:S01]  /*0f40*/  FFMA R39, R17, R23, R86 ;  /* 0x0000001711277223 */ /* 0x000fe20000000056 */
[C---:B------:R-:W-:Y:S01]  /*0f50*/  FFMA R21, R23.reuse, R19, R98 ;  /* 0x0000001317157223 */ /* 0x040fe20000000062 */
[C---:B------:R-:W-:Y:S01]  /*0f60*/  FFMA R7, R23.reuse, R57, R24 ;  /* 0x0000003917077223 */ /* 0x040fe20000000018 */
[----:B------:R-:W-:Y:S01]  /*0f70*/  FFMA R5, R23, R59, R0 ;  /* 0x0000003b17057223 */ /* 0x000fe20000000000 */
[C---:B------:R-:W-:Y:S01]  /*0f80*/  FFMA R103, R33.reuse, R17, R46 ;  /* 0x0000001121677223 */ /* 0x040fe2000000002e */
[----:B------:R-:W-:Y:S01]  /*0f90*/  FFMA R37, R33, R57, R48 ;  /* 0x0000003921257223 */ /* 0x000fe20000000030 */
[C---:B------:R-:W-:Y:S01]  /*0fa0*/  FFMA R44, R34.reuse, R18, R73 ;  /* 0x00000012222c7223 */ /* 0x040fe20000000049 */
[----:B------:R-:W-:Y:S01]  /*0fb0*/  FFMA R29, R34, R19, R80 ;  /* 0x00000013221d7223 */ /* 0x000fe20000000050 */
[----:B------:R-:W-:Y:S01]  /*0fc0*/  FFMA R54, R56, R34, R77 ;  /* 0x0000002238367223 */ /* 0x000fe2000000004d */
[----:B------:R-:W-:Y:S01]  /*0fd0*/  FFMA R78, R35, R58, R49 ;  /* 0x0000003a234e7223 */ /* 0x000fe20000000031 */
[C---:B------:R-:W-:Y:S01]  /*0fe0*/  FFMA R0, R33.reuse, R18, R95 ;  /* 0x0000001221007223 */ /* 0x040fe2000000005f */
[C---:B------:R-:W-:Y:S01]  /*0ff0*/  FFMA R46, R33.reuse, R56, R91 ;  /* 0x00000038212e7223 */ /* 0x040fe2000000005b */
[C---:B------:R-:W-:Y:S01]  /*1000*/  FFMA R48, R33.reuse, R58, R85 ;  /* 0x0000003a21307223 */ /* 0x040fe20000000055 */
[----:B------:R-:W-:Y:S01]  /*1010*/  FFMA R31, R33, R59, R96 ;  /* 0x0000003b211f7223 */ /* 0x000fe20000000060 */
[C---:B------:R-:W-:Y:S01]  /*1020*/  FFMA R45, R17.reuse, R34, R62 ;  /* 0x00000022112d7223 */ /* 0x040fe2000000003e */
[C---:B------:R-:W-:Y:S01]  /*1030*/  FFMA R27, R34.reuse, R57, R88 ;  /* 0x00000039221b7223 */ /* 0x040fe20000000058 */
[C---:B------:R-:W-:Y:S01]  /*1040*/  FFMA R30, R34.reuse, R58, R79 ;  /* 0x0000003a221e7223 */ /* 0x040fe2000000004f */
[----:B------:R-:W-:Y:S01]  /*1050*/  FFMA R23, R34, R59, R4 ;  /* 0x0000003b22177223 */ /* 0x000fe20000000004 */
[----:B------:R-:W-:Y:S01]  /*1060*/  FFMA R28, R82, R34, R83 ;  /* 0x00000022521c7223 */ /* 0x000fe20000000053 */
[-C--:B------:R-:W-:Y:S01]  /*1070*/  FFMA R77, R17, R35.reuse, R8 ;  /* 0x00000023114d7223 */ /* 0x080fe20000000008 */
[CC--:B------:R-:W-:Y:S01]  /*1080*/  FFMA R52, R35.reuse, R18.reuse, R52 ;  /* 0x0000001223347223 */ /* 0x0c0fe20000000034 */
[----:B------:R-:W-:Y:S01]  /*1090*/  FFMA R80, R56, R35, R75 ;  /* 0x0000002338507223 */ /* 0x000fe2000000004b */
[C---:B------:R-:W-:Y:S01]  /*10a0*/  FFMA R73, R35.reuse, R57, R90 ;  /* 0x0000003923497223 */ /* 0x040fe2000000005a */
[----:B------:R-:W-:Y:S01]  /*10b0*/  FFMA R49, R35, R59, R94 ;  /* 0x0000003b23317223 */ /* 0x000fe2000000005e */
[----:B------:R-:W-:Y:S01]  /*10c0*/  FFMA R86, R82, R35, R93 ;  /* 0x0000002352567223 */ /* 0x000fe2000000005d */
[C---:B0-----:R-:W-:Y:S01]  /*10d0*/  FFMA R79, R101.reuse, R17, R50 ;  /* 0x00000011654f7223 */ /* 0x041fe20000000032 */
[----:B------:R-:W-:Y:S01]  /*10e0*/  LDS.128 R32, [R9+0x410] ;  /* 0x0004100009207984 */ /* 0x000fe20000000c00 */
[C---:B------:R-:W-:Y:S01]  /*10f0*/  FFMA R4, R101.reuse, R18, R47 ;  /* 0x0000001265047223 */ /* 0x040fe2000000002f */
[C---:B------:R-:W-:Y:S01]  /*1100*/  FFMA R18, R101.reuse, R58, R97 ;  /* 0x0000003a65127223 */ /* 0x040fe20000000061 */
[C---:B------:R-:W-:Y:S01]  /*1110*/  FFMA R85, R101.reuse, R19, R2 ;  /* 0x0000001365557223 */ /* 0x040fe20000000002 */
[----:B------:R-:W0:Y:S01]  /*1120*/  LDS.64 R24, [R14+0x408] ;  /* 0x000408000e187984 */ /* 0x000e220000000a00 */
[C---:B------:R-:W-:Y:S01]  /*1130*/  FFMA R56, R101.reuse, R56, R3 ;  /* 0x0000003865387223 */ /* 0x040fe20000000003 */
[C---:B------:R-:W-:Y:S01]  /*1140*/  FFMA R19, R101.reuse, R59, R100 ;  /* 0x0000003b65137223 */ /* 0x040fe20000000064 */
[C---:B------:R-:W-:Y:S01]  /*1150*/  FFMA R111, R101.reuse, R57, R84 ;  /* 0x00000039656f7223 */ /* 0x040fe20000000054 */
[----:B------:R-:W1:Y:S01]  /*1160*/  LDS.64 R16, [R14+0x420] ;  /* 0x000420000e107984 */ /* 0x000e620000000a00 */
[----:B------:R-:W-:-:S03]  /*1170*/  FFMA R8, R101, R82, R99 ;  /* 0x0000005265087223 */ /* 0x000fc60000000063 */
[----:B------:R-:W2:Y:S04]  /*1180*/  LDS.128 R92, [R14+0x410] ;  /* 0x000410000e5c7984 */ /* 0x000ea80000000c00 */
[----:B------:R-:W3:Y:S04]  /*1190*/  LDS.64 R96, [R9+0x408] ;  /* 0x0004080009607984 */ /* 0x000ee80000000a00 */
[----:B------:R-:W4:Y:S01]  /*11a0*/  LDS.64 R2, [R9+0x420] ;  /* 0x0004200009027984 */ /* 0x000f220000000a00 */
[C---:B0-----:R-:W-:Y:S01]  /*11b0*/  FFMA R75, R33.reuse, R25, R68 ;  /* 0x00000019214b7223 */ /* 0x041fe20000000044 */
[C---:B------:R-:W-:Y:S01]  /*11c0*/  FFMA R59, R24.reuse, R33, R69 ;  /* 0x00000021183b7223 */ /* 0x040fe20000000045 */
[----:B------:R-:W-:Y:S01]  /*11d0*/  FFMA R81, R24, R34, R81 ;  /* 0x0000002218517223 */ /* 0x000fe20000000051 */
[----:B------:R-:W-:Y:S01]  /*11e0*/  FFMA R61, R34, R25, R61 ;  /* 0x00000019223d7223 */ /* 0x000fe2000000003d */
[----:B-1----:R-:W-:Y:S01]  /*11f0*/  FFMA R68, R16, R33, R55 ;  /* 0x0000002110447223 */ /* 0x002fe20000000037 */
[C---:B------:R-:W-:Y:S01]  /*1200*/  FFMA R47, R32.reuse, R24, R77 ;  /* 0x00000018202f7223 */ /* 0x040fe2000000004d */
[----:B------:R-:W-:Y:S01]  /*1210*/  FFMA R83, R32, R25, R52 ;  /* 0x0000001920537223 */ /* 0x000fe20000000034 */
[----:B------:R-:W-:Y:S01]  /*1220*/  FFMA R71, R24, R35, R71 ;  /* 0x0000002318477223 */ /* 0x000fe20000000047 */
[C---:B--2---:R-:W-:Y:S01]  /*1230*/  FFMA R55, R33.reuse, R93, R60 ;  /* 0x0000005d21377223 */ /* 0x044fe2000000003c */
[C---:B------:R-:W-:Y:S01]  /*1240*/  FFMA R60, R33.reuse, R94, R65 ;  /* 0x0000005e213c7223 */ /* 0x040fe20000000041 */
[----:B------:R-:W-:Y:S01]  /*1250*/  FFMA R65, R33, R95, R38 ;  /* 0x0000005f21417223 */ /* 0x000fe20000000026 */
[-C--:B------:R-:W-:Y:S01]  /*1260*/  FFMA R38, R16, R34.reuse, R67 ;  /* 0x0000002210267223 */ /* 0x080fe20000000043 */
[----:B------:R-:W-:Y:S01]  /*1270*/  FFMA R67, R34, R17, R42 ;  /* 0x0000001122437223 */ /* 0x000fe2000000002a */
[----:B------:R-:W-:Y:S01]  /*1280*/  FFMA R42, R92, R34, R63 ;  /* 0x000000225c2a7223 */ /* 0x000fe2000000003f */
[C---:B------:R-:W-:Y:S01]  /*1290*/  FFMA R63, R34.reuse, R93, R40 ;  /* 0x0000005d223f7223 */ /* 0x040fe20000000028 */
[CC--:B------:R-:W-:Y:S01]  /*12a0*/  FFMA R40, R34.reuse, R94.reuse, R43 ;  /* 0x0000005e22287223 */ /* 0x0c0fe2000000002b */
[-C--:B------:R-:W-:Y:S01]  /*12b0*/  FFMA R69, R34, R95.reuse, R74 ;  /* 0x0000005f22457223 */ /* 0x080fe2000000004a */
[----:B------:R-:W-:Y:S01]  /*12c0*/  FFMA R34, R35, R94, R51 ;  /* 0x0000005e23227223 */ /* 0x000fe20000000033 */
[C---:B---3--:R-:W-:Y:S01]  /*12d0*/  FFMA R107, R96.reuse, R95, R48 ;  /* 0x0000005f606b7223 */ /* 0x048fe20000000030 */
[CC--:B------:R-:W-:Y:S01]  /*12e0*/  FFMA R101, R97.reuse, R25.reuse, R44 ;  /* 0x0000001961657223 */ /* 0x0c0fe2000000002c */
[C---:B------:R-:W-:Y:S01]  /*12f0*/  FFMA R109, R96.reuse, R25, R0 ;  /* 0x00000019606d7223 */ /* 0x040fe20000000000 */
[----:B------:R-:W-:Y:S01]  /*1300*/  FFMA R48, R96, R16, R31 ;  /* 0x0000001060307223 */ /* 0x000fe2000000001f */
[----:B------:R-:W-:Y:S01]  /*1310*/  FFMA R44, R92, R97, R29 ;  /* 0x000000615c2c7223 */ /* 0x000fe2000000001d */
[C---:B------:R-:W-:Y:S01]  /*1320*/  FFMA R99, R97.reuse, R93, R54 ;  /* 0x0000005d61637223 */ /* 0x040fe20000000036 */
[C---:B------:R-:W-:Y:S01]  /*1330*/  FFMA R51, R97.reuse, R95, R30 ;  /* 0x0000005f61337223 */ /* 0x040fe2000000001e */
[C---:B------:R-:W-:Y:S01]  /*1340*/  FFMA R103, R96.reuse, R24, R103 ;  /* 0x0000001860677223 */ /* 0x040fe20000000067 */
[----:B------:R-:W-:Y:S01]  /*1350*/  FFMA R0, R96, R92, R15 ;  /* 0x0000005c60007223 */ /* 0x000fe2000000000f */
[-C--:B------:R-:W-:Y:S01]  /*1360*/  FFMA R45, R24, R97.reuse, R45 ;  /* 0x00000061182d7223 */ /* 0x080fe2000000002d */
[----:B------:R-:W-:Y:S01]  /*1370*/  FFMA R54, R16, R97, R23 ;  /* 0x0000006110367223 */ /* 0x000fe20000000017 */
[C---:B----4-:R-:W-:Y:S01]  /*1380*/  FFMA R39, R2.reuse, R24, R39 ;  /* 0x0000001802277223 */ /* 0x050fe20000000027 */
[CC--:B------:R-:W-:Y:S01]  /*1390*/  FFMA R30, R2.reuse, R92.reuse, R21 ;  /* 0x0000005c021e7223 */ /* 0x0c0fe20000000015 */
[C---:B------:R-:W-:Y:S01]  /*13a0*/  FFMA R31, R2.reuse, R93, R22 ;  /* 0x0000005d021f7223 */ /* 0x040fe20000000016 */
[----:B------:R-:W-:Y:S01]  /*13b0*/  FFMA R29, R2, R95, R20 ;  /* 0x0000005f021d7223 */ /* 0x000fe20000000014 */
[----:B------:R-:W-:Y:S01]  /*13c0*/  FFMA R79, R24, R3, R79 ;  /* 0x00000003184f7223 */ /* 0x000fe2000000004f */
[----:B------:R-:W-:Y:S01]  /*13d0*/  FFMA R52, R32, R92, R89 ;  /* 0x0000005c20347223 */ /* 0x000fe20000000059 */
[C---:B------:R-:W-:Y:S01]  /*13e0*/  FFMA R15, R96.reuse, R93, R46 ;  /* 0x0000005d600f7223 */ /* 0x040fe2000000002e */
[----:B------:R-:W-:Y:S01]  /*13f0*/  LDS R24, [R14+0x60c] ;  /* 0x00060c000e187984 */ /* 0x000fe20000000800 */
[-C--:B------:R-:W-:Y:S01]  /*1400*/  FFMA R46, R96, R94.reuse, R37 ;  /* 0x0000005e602e7223 */ /* 0x080fe20000000025 */
[-C--:B------:R-:W-:Y:S01]  /*1410*/  FFMA R58, R97, R94.reuse, R27 ;  /* 0x0000005e613a7223 */ /* 0x080fe2000000001b */
[-C--:B------:R-:W-:Y:S01]  /*1420*/  FFMA R50, R32, R94.reuse, R73 ;  /* 0x0000005e20327223 */ /* 0x080fe20000000049 */
[----:B------:R-:W0:Y:S01]  /*1430*/  LDS.128 R20, [R9+0x610] ;  /* 0x0006100009147984 */ /* 0x000e220000000c00 */
[----:B------:R-:W-:Y:S01]  /*1440*/  FFMA R43, R35, R25, R72 ;  /* 0x00000019232b7223 */ /* 0x000fe20000000048 */
[----:B------:R-:W-:Y:S01]  /*1450*/  FFMA R97, R97, R17, R28 ;  /* 0x0000001161617223 */ /* 0x000fe2000000001c */
[----:B------:R-:W-:Y:S01]  /*1460*/  FFMA R37, R2, R25, R26 ;  /* 0x0000001902257223 */ /* 0x000fe2000000001a */
[----:B------:R-:W1:Y:S01]  /*1470*/  LDS.128 R88, [R14+0x610] ;  /* 0x000610000e587984 */ /* 0x000e620000000c00 */
        /* <DEDUP_REMOVED lines=8> */
[----:B------:R-:W2:Y:S01]  /*1500*/  LDS.128 R4, [R14+0x620] ;  /* 0x000620000e047984 */ /* 0x000ea20000000c00 */
[C---:B------:R-:W-:Y:S01]  /*1510*/  FFMA R77, R32.reuse, R17, R86 ;  /* 0x00000011204d7223 */ /* 0x040fe20000000056 */
[C---:B------:R-:W-:Y:S01]  /*1520*/  FFMA R49, R32.reuse, R93, R80 ;  /* 0x0000005d20317223 */ /* 0x040fe20000000050 */
[----:B------:R-:W-:Y:S01]  /*1530*/  FFMA R57, R32, R95, R78 ;  /* 0x0000005f20397223 */ /* 0x000fe2000000004e */
[-C--:B------:R-:W-:Y:S01]  /*1540*/  FFMA R36, R92, R35.reuse, R41 ;  /* 0x000000235c247223 */ /* 0x080fe20000000029 */
[----:B------:R-:W-:Y:S01]  /*1550*/  FFMA R32, R16, R35, R87 ;  /* 0x0000002310207223 */ /* 0x000fe20000000057 */
[C---:B------:R-:W-:Y:S01]  /*1560*/  FFMA R41, R35.reuse, R93, R70 ;  /* 0x0000005d23297223 */ /* 0x040fe20000000046 */
[----:B------:R-:W-:Y:S01]  /*1570*/  FFMA R105, R96, R17, R64 ;  /* 0x0000001160697223 */ /* 0x000fe20000000040 */
[-C--:B------:R-:W-:Y:S01]  /*1580*/  FFMA R35, R35, R95.reuse, R66 ;  /* 0x0000005f23237223 */ /* 0x080fe20000000042 */
[C---:B------:R-:W-:Y:S01]  /*1590*/  FFMA R96, R3.reuse, R94, R111 ;  /* 0x0000005e03607223 */ /* 0x040fe2000000006f */
[----:B------:R-:W3:Y:S01]  /*15a0*/  LDS R64, [R9+0x60c] ;  /* 0x00060c0009407984 */ /* 0x000ee20000000800 */
[C---:B------:R-:W-:Y:S01]  /*15b0*/  FFMA R95, R3.reuse, R95, R18 ;  /* 0x0000005f035f7223 */ /* 0x040fe20000000012 */
[----:B------:R-:W-:Y:S01]  /*15c0*/  FFMA R94, R16, R3, R19 ;  /* 0x00000003105e7223 */ /* 0x000fe20000000013 */
[C---:B------:R-:W-:Y:S01]  /*15d0*/  FFMA R8, R3.reuse, R17, R8 ;  /* 0x0000001103087223 */ /* 0x040fe20000000008 */
[----:B------:R-:W-:Y:S01]  /*15e0*/  FFMA R87, R3, R93, R56 ;  /* 0x0000005d03577223 */ /* 0x000fe20000000038 */
[----:B------:R-:W4:Y:S01]  /*15f0*/  LDS.128 R16, [R9+0x620] ;  /* 0x0006200009107984 */ /* 0x000f220000000c00 */
[----:B------:R-:W-:Y:S01]  /*1600*/  FFMA R85, R92, R3, R85 ;  /* 0x000000035c557223 */ /* 0x000fe20000000055 */
[----:B0-----:R-:W-:Y:S01]  /*1610*/  FFMA R93, R24, R21, R47 ;  /* 0x00000015185d7223 */ /* 0x001fe2000000002f */
[----:B------:R-:W-:Y:S01]  /*1620*/  FFMA R45, R20, R24, R45 ;  /* 0x00000018142d7223 */ /* 0x000fe2000000002d */
[C---:B------:R-:W-:Y:S01]  /*1630*/  FFMA R59, R24.reuse, R22, R59 ;  /* 0x00000016183b7223 */ /* 0x040fe2000000003b */
[----:B------:R-:W-:Y:S01]  /*1640*/  FFMA R81, R24, R23, R81 ;  /* 0x0000001718517223 */ /* 0x000fe20000000051 */
[C---:B-1----:R-:W-:Y:S01]  /*1650*/  FFMA R47, R21.reuse, R89, R52 ;  /* 0x00000059152f7223 */ /* 0x042fe20000000034 */
[CC--:B------:R-:W-:Y:S01]  /*1660*/  FFMA R52, R21.reuse, R90.reuse, R49 ;  /* 0x0000005a15347223 */ /* 0x0c0fe20000000031 */
[----:B------:R-:W-:Y:S01]  /*1670*/  FFMA R49, R21, R91, R50 ;  /* 0x0000005b15317223 */ /* 0x000fe20000000032 */
[----:B------:R-:W-:Y:S01]  /*1680*/  FFMA R76, R88, R23, R61 ;  /* 0x00000017584c7223 */ /* 0x000fe2000000003d */
[C---:B------:R-:W-:Y:S01]  /*1690*/  FFMA R70, R23.reuse, R90, R63 ;  /* 0x0000005a17467223 */ /* 0x040fe2000000003f */
[C---:B------:R-:W-:Y:S01]  /*16a0*/  FFMA R61, R23.reuse, R89, R42 ;  /* 0x00000059173d7223 */ /* 0x040fe2000000002a */
[----:B------:R-:W-:Y:S01]  /*16b0*/  FFMA R63, R23, R91, R40 ;  /* 0x0000005b173f7223 */ /* 0x000fe20000000028 */
[C---:B------:R-:W-:Y:S01]  /*16c0*/  FFMA R82, R20.reuse, R88, R101 ;  /* 0x0000005814527223 */ /* 0x040fe20000000065 */
[----:B------:R-:W-:Y:S01]  /*16d0*/  FFMA R44, R20, R89, R44 ;  /* 0x00000059142c7223 */ /* 0x000fe2000000002c */
[----:B--2---:R-:W-:Y:S01]  /*16e0*/  FFMA R50, R4, R21, R57 ;  /* 0x0000001504327223 */ /* 0x004fe20000000039 */
[----:B------:R-:W-:Y:S01]  /*16f0*/  FFMA R57, R21, R5, R62 ;  /* 0x0000000515397223 */ /* 0x000fe2000000003e */
[C---:B------:R-:W-:Y:S01]  /*1700*/  FFMA R62, R22.reuse, R90, R55 ;  /* 0x0000005a163e7223 */ /* 0x040fe20000000037 */
[----:B------:R-:W-:Y:S01]  /*1710*/  FFMA R55, R22, R91, R60 ;  /* 0x0000005b16377223 */ /* 0x000fe2000000003c */
[----:B------:R-:W-:Y:S01]  /*1720*/  FFMA R60, R4, R22, R65 ;  /* 0x00000016043c7223 */ /* 0x000fe20000000041 */
[C---:B------:R-:W-:Y:S01]  /*1730*/  FFMA R65, R22.reuse, R5, R68 ;  /* 0x0000000516417223 */ /* 0x040fe20000000044 */
[-C--:B------:R-:W-:Y:S01]  /*1740*/  FFMA R72, R22, R6.reuse, R73 ;  /* 0x0000000616487223 */ /* 0x080fe20000000049 */
[----:B------:R-:W-:Y:S01]  /*1750*/  FFMA R68, R4, R23, R69 ;  /* 0x0000001704447223 */ /* 0x000fe20000000045 */
[-C--:B------:R-:W-:Y:S01]  /*1760*/  FFMA R84, R23, R6.reuse, R67 ;  /* 0x0000000617547223 */ /* 0x080fe20000000043 */
[----:B------:R-:W-:Y:S01]  /*1770*/  FFMA R66, R21, R6, R77 ;  /* 0x0000000615427223 */ /* 0x000fe2000000004d */
[C---:B---3--:R-:W-:Y:S01]  /*1780*/  FFMA R7, R64.reuse, R91, R46 ;  /* 0x0000005b40077223 */ /* 0x048fe2000000002e */
[C---:B------:R-:W-:Y:S01]  /*1790*/  FFMA R2, R64.reuse, R5, R48 ;  /* 0x0000000540027223 */ /* 0x040fe20000000030 */
[C---:B------:R-:W-:Y:S01]  /*17a0*/  FFMA R3, R64.reuse, R88, R109 ;  /* 0x0000005840037223 */ /* 0x040fe2000000006d */
[C---:B------:R-:W-:Y:S01]  /*17b0*/  FFMA R0, R64.reuse, R89, R0 ;  /* 0x0000005940007223 */ /* 0x040fe20000000000 */
[C---:B------:R-:W-:Y:S01]  /*17c0*/  FFMA R15, R64.reuse, R90, R15 ;  /* 0x0000005a400f7223 */ /* 0x040fe2000000000f */
[C---:B------:R-:W-:Y:S01]  /*17d0*/  FFMA R46, R64.reuse, R4, R107 ;  /* 0x00000004402e7223 */ /* 0x040fe2000000006b */
[C---:B------:R-:W-:Y:S01]  /*17e0*/  FFMA R48, R64.reuse, R6, R105 ;  /* 0x0000000640307223 */ /* 0x040fe20000000069 */
[----:B----4-:R-:W-:Y:S01]  /*17f0*/  FFMA R19, R64, R24, R103 ;  /* 0x0000001840137223 */ /* 0x010fe20000000067 */
[----:B------:R-:W-:Y:S01]  /*1800*/  FFMA R64, R88, R22, R75 ;  /* 0x0000001658407223 */ /* 0x000fe2000000004b */
[----:B------:R-:W-:Y:S01]  /*1810*/  FFMA R75, R23, R5, R38 ;  /* 0x00000005174b7223 */ /* 0x000fe20000000026 */
[C---:B------:R-:W-:Y:S01]  /*1820*/  FFMA R67, R16.reuse, R89, R36 ;  /* 0x0000005910437223 */ /* 0x040fe20000000024 */
[C---:B------:R-:W-:Y:S01]  /*1830*/  FFMA R69, R16.reuse, R91, R34 ;  /* 0x0000005b10457223 */ /* 0x040fe20000000022 */
[C---:B------:R-:W-:Y:S01]  /*1840*/  FFMA R92, R16.reuse, R4, R35 ;  /* 0x00000004105c7223 */ /* 0x040fe20000000023 */
        /* <DEDUP_REMOVED lines=8> */
[CC--:B------:R-:W-:Y:S01]  /*18d0*/  FFMA R77, R17.reuse, R5.reuse, R26 ;  /* 0x00000005114d7223 */ /* 0x0c0fe2000000001a */
[----:B------:R-:W-:Y:S01]  /*18e0*/  FFMA R34, R17, R6, R27 ;  /* 0x0000000611227223 */ /* 0x000fe2000000001b */
[-C--:B------:R-:W-:Y:S01]  /*18f0*/  FFMA R79, R24, R18.reuse, R79 ;  /* 0x00000012184f7223 */ /* 0x080fe2000000004f */
[----:B------:R-:W-:Y:S01]  /*1900*/  FFMA R32, R88, R18, R25 ;  /* 0x0000001258207223 */ /* 0x000fe20000000019 */
[----:B------:R-:W-:Y:S01]  /*1910*/  LDS.128 R28, [R9+0x810] ;  /* 0x00081000091c7984 */ /* 0x000fe20000000c00 */
[C---:B------:R-:W-:Y:S01]  /*1920*/  FFMA R80, R16.reuse, R88, R43 ;  /* 0x0000005810507223 */ /* 0x040fe2000000002b */
[----:B------:R-:W-:Y:S01]  /*1930*/  FFMA R78, R16, R90, R41 ;  /* 0x0000005a104e7223 */ /* 0x000fe20000000029 */
[C---:B------:R-:W-:Y:S01]  /*1940*/  FFMA R56, R20.reuse, R4, R51 ;  /* 0x0000000414387223 */ /* 0x040fe20000000033 */
[----:B------:R-:W0:Y:S01]  /*1950*/  LDS.128 R24, [R14+0x820] ;  /* 0x000820000e187984 */ /* 0x000e220000000c00 */
[C---:B------:R-:W-:Y:S01]  /*1960*/  FFMA R51, R20.reuse, R5, R54 ;  /* 0x0000000514337223 */ /* 0x040fe20000000036 */
[C---:B------:R-:W-:Y:S01]  /*1970*/  FFMA R74, R20.reuse, R90, R99 ;  /* 0x0000005a144a7223 */ /* 0x040fe20000000063 */
[C---:B------:R-:W-:Y:S01]  /*1980*/  FFMA R58, R20.reuse, R91, R58 ;  /* 0x0000005b143a7223 */ /* 0x040fe2000000003a */
[----:B------:R-:W1:Y:S01]  /*1990*/  LDS.128 R40, [R14+0x810] ;  /* 0x000810000e287984 */ /* 0x000e620000000c00 */
[----:B------:R-:W-:Y:S01]  /*19a0*/  FFMA R54, R20, R6, R97 ;  /* 0x0000000614367223 */ /* 0x000fe20000000061 */
[----:B------:R-:W-:Y:S01]  /*19b0*/  FFMA R83, R88, R21, R83 ;  /* 0x0000001558537223 */ /* 0x000fe20000000053 */
[-C--:B------:R-:W-:Y:S01]  /*19c0*/  FFMA R53, R22, R89.reuse, R53 ;  /* 0x0000005916357223 */ /* 0x080fe20000000035 */
[----:B------:R-:W-:Y:S01]  /*19d0*/  FFMA R85, R18, R89, R85 ;  /* 0x0000005912557223 */ /* 0x000fe20000000055 */
[----:B------:R-:W2:Y:S01]  /*19e0*/  LDS.128 R20, [R9+0x820] ;  /* 0x0008200009147984 */ /* 0x000ea20000000c00 */
[----:B------:R-:W-:Y:S01]  /*19f0*/  FFMA R89, R4, R18, R95 ;  /* 0x0000001204597223 */ /* 0x000fe2000000005f */
[----:B------:R-:W-:Y:S01]  /*1a00*/  FFMA R8, R18, R6, R8 ;  /* 0x0000000612087223 */ /* 0x000fe20000000008 */
[----:B------:R-:W-:Y:S01]  /*1a10*/  FFMA R37, R88, R17, R37 ;  /* 0x0000001158257223 */ /* 0x000fe20000000025 */
[C---:B------:R-:W-:Y:S01]  /*1a20*/  FFMA R87, R18.reuse, R90, R87 ;  /* 0x0000005a12577223 */ /* 0x040fe20000000057 */
[C---:B------:R-:W-:Y:S01]  /*1a30*/  FFMA R91, R18.reuse, R91, R96 ;  /* 0x0000005b125b7223 */ /* 0x040fe20000000060 */
[----:B------:R-:W-:Y:S01]  /*1a40*/  FFMA R5, R18, R5, R94 ;  /* 0x0000000512057223 */ /* 0x000fe2000000005e */
[C---:B0-----:R-:W-:Y:S01]  /*1a50*/  FFMA R16, R29.reuse, R26, R51 ;  /* 0x0000001a1d107223 */ /* 0x041fe20000000033 */
[----:B------:R-:W-:Y:S01]  /*1a60*/  FFMA R51, R29, R27, R54 ;  /* 0x0000001b1d337223 */ /* 0x000fe20000000036 */
[C---:B------:R-:W-:Y:S01]  /*1a70*/  FFMA R4, R28.reuse, R24, R7 ;  /* 0x000000181c047223 */ /* 0x040fe20000000007 */
[----:B------:R-:W-:Y:S01]  /*1a80*/  FFMA R7, R28, R25, R46 ;  /* 0x000000191c077223 */ /* 0x000fe2000000002e */
[C---:B-1----:R-:W-:Y:S01]  /*1a90*/  FFMA R54, R30.reuse, R42, R47 ;  /* 0x0000002a1e367223 */ /* 0x042fe2000000002f */
[----:B------:R-:W-:Y:S01]  /*1aa0*/  FFMA R47, R30, R43, R52 ;  /* 0x0000002b1e2f7223 */ /* 0x000fe20000000034 */
[----:B------:R-:W-:Y:S01]  /*1ab0*/  FFMA R52, R24, R30, R49 ;  /* 0x0000001e18347223 */ /* 0x000fe20000000031 */
[C---:B------:R-:W-:Y:S01]  /*1ac0*/  FFMA R49, R30.reuse, R25, R50 ;  /* 0x000000191e317223 */ /* 0x040fe20000000032 */
[----:B------:R-:W-:Y:S01]  /*1ad0*/  FFMA R50, R30, R26, R57 ;  /* 0x0000001a1e327223 */ /* 0x000fe20000000039 */
[C---:B------:R-:W-:Y:S01]  /*1ae0*/  FFMA R57, R31.reuse, R41, R64 ;  /* 0x000000291f397223 */ /* 0x040fe20000000040 */
[C---:B------:R-:W-:Y:S01]  /*1af0*/  FFMA R64, R31.reuse, R42, R53 ;  /* 0x0000002a1f407223 */ /* 0x040fe20000000035 */
[C---:B------:R-:W-:Y:S01]  /*1b00*/  FFMA R53, R31.reuse, R43, R62 ;  /* 0x0000002b1f357223 */ /* 0x040fe2000000003e */
[----:B------:R-:W-:Y:S01]  /*1b10*/  FFMA R62, R24, R31, R55 ;  /* 0x0000001f183e7223 */ /* 0x000fe20000000037 */
[C---:B------:R-:W-:Y:S01]  /*1b20*/  FFMA R55, R31.reuse, R25, R60 ;  /* 0x000000191f377223 */ /* 0x040fe2000000003c */
[----:B------:R-:W-:Y:S01]  /*1b30*/  FFMA R46, R40, R29, R45 ;  /* 0x0000001d282e7223 */ /* 0x000fe2000000002d */
[----:B------:R-:W-:Y:S01]  /*1b40*/  FFMA R60, R31, R26, R65 ;  /* 0x0000001a1f3c7223 */ /* 0x000fe20000000041 */
[----:B------:R-:W-:Y:S01]  /*1b50*/  FFMA R45, R29, R41, R82 ;  /* 0x000000291d2d7223 */ /* 0x000fe20000000052 */
[----:B------:R-:W-:Y:S01]  /*1b60*/  FFMA R65, R31, R27, R72 ;  /* 0x0000001b1f417223 */ /* 0x000fe20000000048 */
[----:B--2---:R-:W-:Y:S01]  /*1b70*/  FFMA R72, R20, R42, R61 ;  /* 0x0000002a14487223 */ /* 0x004fe2000000003d */
[----:B------:R-:W-:Y:S01]  /*1b80*/  FFMA R82, R40, R21, R71 ;  /* 0x0000001528527223 */ /* 0x000fe20000000047 */
[----:B------:R-:W-:Y:S01]  /*1b90*/  FFMA R61, R20, R43, R70 ;  /* 0x0000002b143d7223 */ /* 0x000fe20000000046 */
[C---:B------:R-:W-:Y:S01]  /*1ba0*/  FFMA R71, R21.reuse, R41, R80 ;  /* 0x0000002915477223 */ /* 0x040fe20000000050 */
[----:B------:R-:W-:Y:S01]  /*1bb0*/  FFMA R6, R28, R40, R19 ;  /* 0x000000281c067223 */ /* 0x000fe20000000013 */
[C---:B------:R-:W-:Y:S01]  /*1bc0*/  FFMA R70, R20.reuse, R24, R63 ;  /* 0x0000001814467223 */ /* 0x040fe2000000003f */
[----:B------:R-:W-:Y:S01]  /*1bd0*/  FFMA R80, R21, R42, R67 ;  /* 0x0000002a15507223 */ /* 0x000fe20000000043 */
[----:B------:R-:W-:Y:S01]  /*1be0*/  FFMA R19, R29, R43, R74 ;  /* 0x0000002b1d137223 */ /* 0x000fe2000000004a */
[C---:B------:R-:W-:Y:S01]  /*1bf0*/  FFMA R63, R20.reuse, R25, R68 ;  /* 0x00000019143f7223 */ /* 0x040fe20000000044 */
[C---:B------:R-:W-:Y:S01]  /*1c00*/  FFMA R67, R21.reuse, R43, R78 ;  /* 0x0000002b15437223 */ /* 0x040fe2000000004e */
[C---:B------:R-:W-:Y:S01]  /*1c10*/  FFMA R74, R20.reuse, R40, R81 ;  /* 0x00000028144a7223 */ /* 0x040fe20000000051 */
[C---:B------:R-:W-:Y:S01]  /*1c20*/  FFMA R76, R20.reuse, R41, R76 ;  /* 0x00000029144c7223 */ /* 0x040fe2000000004c */
[CC--:B------:R-:W-:Y:S01]  /*1c30*/  FFMA R68, R20.reuse, R26.reuse, R75 ;  /* 0x0000001a14447223 */ /* 0x0c0fe2000000004b */
[----:B------:R-:W-:Y:S01]  /*1c40*/  FFMA R84, R20, R27, R84 ;  /* 0x0000001b14547223 */ /* 0x000fe20000000054 */
[C---:B------:R-:W-:Y:S01]  /*1c50*/  FFMA R78, R24.reuse, R21, R69 ;  /* 0x00000015184e7223 */ /* 0x040fe20000000045 */
[C---:B------:R-:W-:Y:S01]  /*1c60*/  FFMA R69, R21.reuse, R25, R92 ;  /* 0x0000001915457223 */ /* 0x040fe2000000005c */
[C---:B------:R-:W-:Y:S01]  /*1c70*/  FFMA R20, R21.reuse, R26, R73 ;  /* 0x0000001a15147223 */ /* 0x040fe20000000049 */
[----:B------:R-:W-:Y:S01]  /*1c80*/  FFMA R21, R21, R27, R86 ;  /* 0x0000001b15157223 */ /* 0x000fe20000000056 */
[----:B------:R-:W-:Y:S01]  /*1c90*/  FFMA R18, R24, R29, R58 ;  /* 0x0000001d18127223 */ /* 0x000fe2000000003a */
[C---:B------:R-:W-:Y:S01]  /*1ca0*/  FFMA R17, R29.reuse, R25, R56 ;  /* 0x000000191d117223 */ /* 0x040fe20000000038 */
[----:B------:R-:W-:Y:S01]  /*1cb0*/  FFMA R88, R40, R22, R39 ;  /* 0x0000001628587223 */ /* 0x000fe20000000027 */
        /* <DEDUP_REMOVED lines=8> */
[C---:B------:R-:W-:Y:S01]  /*1d40*/  FFMA R15, R28.reuse, R43, R15 ;  /* 0x0000002b1c0f7223 */ /* 0x040fe2000000000f */
[C---:B------:R-:W-:Y:S01]  /*1d50*/  FFMA R2, R28.reuse, R26, R2 ;  /* 0x0000001a1c027223 */ /* 0x040fe20000000002 */
[----:B------:R-:W-:Y:S01]  /*1d60*/  FFMA R48, R28, R27, R48 ;  /* 0x0000001b1c307223 */ /* 0x000fe20000000030 */
[----:B------:R-:W-:Y:S01]  /*1d70*/  FFMA R44, R29, R42, R44 ;  /* 0x0000002a1d2c7223 */ /* 0x000fe2000000002c */
[----:B------:R-:W-:Y:S01]  /*1d80*/  FFMA R56, R40, R30, R93 ;  /* 0x0000001e28387223 */ /* 0x000fe2000000005d */
[C---:B------:R-:W-:Y:S01]  /*1d90*/  FFMA R58, R30.reuse, R41, R83 ;  /* 0x000000291e3a7223 */ /* 0x040fe20000000053 */
[----:B------:R-:W-:Y:S01]  /*1da0*/  FFMA R66, R30, R27, R66 ;  /* 0x0000001b1e427223 */ /* 0x000fe20000000042 */
[----:B------:R-:W-:Y:S01]  /*1db0*/  FFMA R59, R40, R31, R59 ;  /* 0x0000001f283b7223 */ /* 0x000fe2000000003b */
[----:B------:R-:W-:Y:S01]  /*1dc0*/  FFMA R22, R22, R27, R34 ;  /* 0x0000001b16167223 */ /* 0x000fe20000000022 */
[C---:B------:R-:W-:Y:S01]  /*1dd0*/  FFMA R81, R23.reuse, R41, R32 ;  /* 0x0000002917517223 */ /* 0x040fe20000000020 */
[----:B------:R-:W-:Y:S01]  /*1de0*/  LDS.128 R28, [R14+0xa10] ;  /* 0x000a10000e1c7984 */ /* 0x000fe20000000c00 */
[----:B------:R-:W-:Y:S01]  /*1df0*/  FFMA R79, R40, R23, R79 ;  /* 0x00000017284f7223 */ /* 0x000fe2000000004f */
[C---:B------:R-:W-:Y:S01]  /*1e00*/  FFMA R85, R23.reuse, R42, R85 ;  /* 0x0000002a17557223 */ /* 0x040fe20000000055 */
[C---:B------:R-:W-:Y:S01]  /*1e10*/  FFMA R87, R23.reuse, R43, R87 ;  /* 0x0000002b17577223 */ /* 0x040fe20000000057 */
[----:B------:R-:W0:Y:S01]  /*1e20*/  LDS.128 R36, [R9+0xa20] ;  /* 0x000a200009247984 */ /* 0x000e220000000c00 */
[----:B------:R-:W-:Y:S01]  /*1e30*/  FFMA R24, R24, R23, R91 ;  /* 0x0000001718187223 */ /* 0x000fe2000000005b */
[C---:B------:R-:W-:Y:S01]  /*1e40*/  FFMA R25, R23.reuse, R25, R89 ;  /* 0x0000001917197223 */ /* 0x040fe20000000059 */
[C---:B------:R-:W-:Y:S01]  /*1e50*/  FFMA R26, R23.reuse, R26, R5 ;  /* 0x0000001a171a7223 */ /* 0x040fe20000000005 */
[----:B------:R-:W1:Y:S01]  /*1e60*/  LDS.128 R32, [R14+0xa20] ;  /* 0x000a20000e207984 */ /* 0x000e620000000c00 */
[----:B------:R-:W-:-:S03]  /*1e70*/  FFMA R8, R23, R27, R8 ;  /* 0x0000001b17087223 */ /* 0x000fc60000000008 */
[----:B------:R-:W2:Y:S04]  /*1e80*/  LDS R83, [R14+0xa30] ;  /* 0x000a30000e537984 */ /* 0x000ea80000000800 */
[----:B------:R-:W3:Y:S01]  /*1e90*/  LDS.128 R40, [R9+0xa10] ;  /* 0x000a100009287984 */ /* 0x000ee20000000c00 */
[C---:B0-----:R-:W-:Y:S01]  /*1ea0*/  FFMA R28, R36.reuse, R30, R57 ;  /* 0x0000001e241c7223 */ /* 0x041fe20000000039 */
[-C--:B------:R-:W-:Y:S01]  /*1eb0*/  FFMA R57, R37, R31.reuse, R72 ;  /* 0x0000001f25397223 */ /* 0x080fe20000000048 */
[CC--:B------:R-:W-:Y:S01]  /*1ec0*/  FFMA R5, R36.reuse, R31.reuse, R64 ;  /* 0x0000001f24057223 */ /* 0x0c0fe20000000040 */
[----:B------:R-:W-:Y:S01]  /*1ed0*/  FFMA R89, R39, R31, R86 ;  /* 0x0000001f27597223 */ /* 0x000fe20000000056 */
[C---:B-1----:R-:W-:Y:S01]  /*1ee0*/  FFMA R23, R36.reuse, R33, R62 ;  /* 0x0000002124177223 */ /* 0x042fe2000000003e */
[C---:B------:R-:W-:Y:S01]  /*1ef0*/  FFMA R62, R36.reuse, R34, R55 ;  /* 0x00000022243e7223 */ /* 0x040fe20000000037 */
[C---:B------:R-:W-:Y:S01]  /*1f00*/  FFMA R27, R36.reuse, R35, R60 ;  /* 0x00000023241b7223 */ /* 0x040fe2000000003c */
[C---:B------:R-:W-:Y:S01]  /*1f10*/  FFMA R55, R37.reuse, R30, R76 ;  /* 0x0000001e25377223 */ /* 0x040fe2000000004c */
[----:B--2---:R-:W-:Y:S01]  /*1f20*/  FFMA R60, R36, R83, R65 ;  /* 0x00000053243c7223 */ /* 0x004fe20000000041 */
[----:B------:R-:W-:Y:S01]  /*1f30*/  FFMA R72, R32, R37, R61 ;  /* 0x0000002520487223 */ /* 0x000fe2000000003d */
[----:B------:R-:W-:Y:S01]  /*1f40*/  FFMA R64, R36, R32, R53 ;  /* 0x0000002024407223 */ /* 0x000fe20000000035 */
[----:B------:R-:W-:Y:S01]  /*1f50*/  FFMA R61, R37, R33, R70 ;  /* 0x00000021253d7223 */ /* 0x000fe20000000046 */
[----:B---3--:R-:W-:Y:S01]  /*1f60*/  FFMA R91, R41, R31, R0 ;  /* 0x0000001f295b7223 */ /* 0x008fe20000000000 */
[-C--:B------:R-:W-:Y:S01]  /*1f70*/  FFMA R65, R29, R38.reuse, R82 ;  /* 0x000000261d417223 */ /* 0x080fe20000000052 */
[----:B------:R-:W-:Y:S01]  /*1f80*/  FFMA R76, R32, R38, R67 ;  /* 0x00000026204c7223 */ /* 0x000fe20000000043 */
[----:B------:R-:W-:Y:S01]  /*1f90*/  FFMA R0, R41, R32, R15 ;  /* 0x0000002029007223 */ /* 0x000fe2000000000f */
[----:B------:R-:W-:Y:S01]  /*1fa0*/  FFMA R53, R29, R37, R74 ;  /* 0x000000251d357223 */ /* 0x000fe2000000004a */
[-C--:B------:R-:W-:Y:S01]  /*1fb0*/  FFMA R70, R37, R34.reuse, R63 ;  /* 0x0000002225467223 */ /* 0x080fe2000000003f */
[CC--:B------:R-:W-:Y:S01]  /*1fc0*/  FFMA R67, R38.reuse, R33.reuse, R78 ;  /* 0x0000002126437223 */ /* 0x0c0fe2000000004e */
[----:B------:R-:W-:Y:S01]  /*1fd0*/  FFMA R82, R39, R34, R75 ;  /* 0x0000002227527223 */ /* 0x000fe2000000004b */
[----:B------:R-:W-:Y:S01]  /*1fe0*/  FFMA R15, R41, R33, R4 ;  /* 0x00000021290f7223 */ /* 0x000fe20000000004 */
[----:B------:R-:W-:Y:S01]  /*1ff0*/  FFMA R63, R37, R35, R68 ;  /* 0x00000023253f7223 */ /* 0x000fe20000000044 */
[C---:B------:R-:W-:Y:S01]  /*2000*/  FFMA R74, R38.reuse, R30, R71 ;  /* 0x0000001e264a7223 */ /* 0x040fe20000000047 */
[C---:B------:R-:W-:Y:S01]  /*2010*/  FFMA R78, R38.reuse, R34, R69 ;  /* 0x00000022264e7223 */ /* 0x040fe20000000045 */
[C---:B------:R-:W-:Y:S01]  /*2020*/  FFMA R75, R41.reuse, R29, R6 ;  /* 0x0000001d294b7223 */ /* 0x040fe20000000006 */
[C---:B------:R-:W-:Y:S01]  /*2030*/  FFMA R40, R41.reuse, R30, R3 ;  /* 0x0000001e29287223 */ /* 0x040fe20000000003 */
[C---:B------:R-:W-:Y:S01]  /*2040*/  FFMA R4, R41.reuse, R34, R7 ;  /* 0x0000002229047223 */ /* 0x040fe20000000007 */
[C---:B------:R-:W-:Y:S01]  /*2050*/  FFMA R93, R41.reuse, R35, R2 ;  /* 0x00000023295d7223 */ /* 0x040fe20000000002 */
[----:B------:R-:W-:Y:S01]  /*2060*/  FFMA R48, R41, R83, R48 ;  /* 0x0000005329307223 */ /* 0x000fe20000000030 */
[----:B------:R-:W0:Y:S01]  /*2070*/  LDS R68, [R9+0xa30] ;  /* 0x000a300009447984 */ /* 0x000e220000000800 */
[C---:B------:R-:W-:Y:S01]  /*2080*/  FFMA R71, R38.reuse, R31, R80 ;  /* 0x0000001f26477223 */ /* 0x040fe20000000050 */
        /* <DEDUP_REMOVED lines=15> */
[C---:B------:R-:W-:Y:S01]  /*2180*/  FFMA R88, R42.reuse, R34, R17 ;  /* 0x000000222a587223 */ /* 0x040fe20000000011 */
[----:B------:R-:W-:Y:S01]  /*2190*/  FFMA R92, R42, R35, R16 ;  /* 0x000000232a5c7223 */ /* 0x000fe20000000010 */
[----:B------:R-:W-:Y:S01]  /*21a0*/  LDS.128 R36, [R14+0xc20] ;  /* 0x000c20000e247984 */ /* 0x000fe20000000c00 */
[----:B------:R-:W-:Y:S01]  /*21b0*/  FFMA R94, R43, R30, R58 ;  /* 0x0000001e2b5e7223 */ /* 0x000fe2000000003a */
[-C--:B------:R-:W-:Y:S01]  /*21c0*/  FFMA R95, R29, R43.reuse, R56 ;  /* 0x0000002b1d5f7223 */ /* 0x080fe20000000038 */
[----:B------:R-:W-:Y:S01]  /*21d0*/  FFMA R58, R32, R43, R47 ;  /* 0x0000002b203a7223 */ /* 0x000fe2000000002f */
[----:B------:R-:W1:Y:S01]  /*21e0*/  LDS.128 R16, [R9+0xc20] ;  /* 0x000c200009107984 */ /* 0x000e620000000c00 */
[----:B------:R-:W-:Y:S01]  /*21f0*/  FFMA R42, R83, R42, R51 ;  /* 0x0000002a532a7223 */ /* 0x000fe20000000033 */
[C---:B------:R-:W-:Y:S01]  /*2200*/  FFMA R47, R43.reuse, R33, R52 ;  /* 0x000000212b2f7223 */ /* 0x040fe20000000034 */
[CC--:B------:R-:W-:Y:S01]  /*2210*/  FFMA R56, R43.reuse, R34.reuse, R49 ;  /* 0x000000222b387223 */ /* 0x0c0fe20000000031 */
[----:B------:R-:W2:Y:S01]  /*2220*/  LDS.64 R2, [R14+0xc18] ;  /* 0x000c18000e027984 */ /* 0x000ea20000000a00 */
[C---:B------:R-:W-:Y:S01]  /*2230*/  FFMA R51, R43.reuse, R31, R54 ;  /* 0x0000001f2b337223 */ /* 0x040fe20000000036 */
[----:B------:R-:W-:Y:S01]  /*2240*/  FFMA R49, R43, R35, R50 ;  /* 0x000000232b317223 */ /* 0x000fe20000000032 */
[----:B------:R-:W-:Y:S01]  /*2250*/  FFMA R66, R83, R43, R66 ;  /* 0x0000002b53427223 */ /* 0x000fe20000000042 */
[----:B------:R-:W3:Y:S01]  /*2260*/  LDS.64 R6, [R14+0xc30] ;  /* 0x000c30000e067984 */ /* 0x000ee20000000a00 */
[C---:B0-----:R-:W-:Y:S01]  /*2270*/  FFMA R33, R68.reuse, R33, R24 ;  /* 0x0000002144217223 */ /* 0x041fe20000000018 */
[C---:B------:R-:W-:Y:S01]  /*2280*/  FFMA R34, R68.reuse, R34, R25 ;  /* 0x0000002244227223 */ /* 0x040fe20000000019 */
[C---:B------:R-:W-:Y:S01]  /*2290*/  FFMA R35, R68.reuse, R35, R26 ;  /* 0x0000002344237223 */ /* 0x040fe2000000001a */
[----:B------:R-:W0:Y:S01]  /*22a0*/  LDS.64 R24, [R9+0xc18] ;  /* 0x000c180009187984 */ /* 0x000e220000000a00 */
[C---:B------:R-:W-:Y:S01]  /*22b0*/  FFMA R32, R68.reuse, R32, R87 ;  /* 0x0000002044207223 */ /* 0x040fe20000000057 */
[C---:B------:R-:W-:Y:S01]  /*22c0*/  FFMA R79, R68.reuse, R29, R79 ;  /* 0x0000001d444f7223 */ /* 0x040fe2000000004f */
[C---:B------:R-:W-:Y:S01]  /*22d0*/  FFMA R30, R68.reuse, R30, R81 ;  /* 0x0000001e441e7223 */ /* 0x040fe20000000051 */
[C---:B------:R-:W-:Y:S01]  /*22e0*/  FFMA R85, R68.reuse, R31, R85 ;  /* 0x0000001f44557223 */ /* 0x040fe20000000055 */
[----:B------:R-:W-:Y:S01]  /*22f0*/  FFMA R68, R68, R83, R8 ;  /* 0x0000005344447223 */ /* 0x000fe20000000008 */
[----:B-1----:R-:W-:Y:S01]  /*2300*/  FFMA R52, R16, R36, R51 ;  /* 0x0000002410347223 */ /* 0x002fe20000000033 */
[C---:B------:R-:W-:Y:S01]  /*2310*/  FFMA R87, R17.reuse, R39, R62 ;  /* 0x0000002711577223 */ /* 0x040fe2000000003e */
[----:B------:R-:W-:Y:S01]  /*2320*/  FFMA R62, R36, R18, R57 ;  /* 0x00000012243e7223 */ /* 0x000fe20000000039 */
[C---:B------:R-:W-:Y:S01]  /*2330*/  FFMA R83, R17.reuse, R37, R64 ;  /* 0x0000002511537223 */ /* 0x040fe20000000040 */
[C---:B--2---:R-:W-:Y:S01]  /*2340*/  FFMA R51, R17.reuse, R3, R28 ;  /* 0x0000000311337223 */ /* 0x044fe2000000001c */
[----:B------:R-:W-:Y:S01]  /*2350*/  FFMA R54, R16, R2, R95 ;  /* 0x0000000210367223 */ /* 0x000fe2000000005f */
[C---:B------:R-:W-:Y:S01]  /*2360*/  FFMA R57, R18.reuse, R37, R72 ;  /* 0x0000002512397223 */ /* 0x040fe20000000048 */
[----:B------:R-:W-:Y:S01]  /*2370*/  FFMA R64, R18, R38, R61 ;  /* 0x0000002612407223 */ /* 0x000fe2000000003d */
[C---:B---3--:R-:W-:Y:S01]  /*2380*/  FFMA R28, R6.reuse, R17, R27 ;  /* 0x00000011061c7223 */ /* 0x048fe2000000001b */
[-C--:B------:R-:W-:Y:S01]  /*2390*/  FFMA R81, R17, R7.reuse, R60 ;  /* 0x0000000711517223 */ /* 0x080fe2000000003c */
[----:B------:R-:W1:Y:S01]  /*23a0*/  LDS.64 R26, [R9+0xc30] ;  /* 0x000c3000091a7984 */ /* 0x000e620000000a00 */
[----:B------:R-:W-:Y:S01]  /*23b0*/  FFMA R60, R6, R18, R63 ;  /* 0x00000012063c7223 */ /* 0x000fe2000000003f */
[C---:B------:R-:W-:Y:S01]  /*23c0*/  FFMA R72, R19.reuse, R38, R67 ;  /* 0x0000002613487223 */ /* 0x040fe20000000043 */
[C---:B------:R-:W-:Y:S01]  /*23d0*/  FFMA R8, R16.reuse, R6, R49 ;  /* 0x0000000610087223 */ /* 0x040fe20000000031 */
[C---:B------:R-:W-:Y:S01]  /*23e0*/  FFMA R29, R16.reuse, R7, R66 ;  /* 0x00000007101d7223 */ /* 0x040fe20000000042 */
[----:B------:R-:W-:Y:S01]  /*23f0*/  FFMA R31, R16, R37, R58 ;  /* 0x00000025101f7223 */ /* 0x000fe2000000003a */
[----:B------:R-:W-:Y:S01]  /*2400*/  FFMA R61, R18, R39, R70 ;  /* 0x00000027123d7223 */ /* 0x000fe20000000046 */
[C---:B------:R-:W-:Y:S01]  /*2410*/  FFMA R63, R19.reuse, R3, R74 ;  /* 0x00000003133f7223 */ /* 0x040fe2000000004a */
[-C--:B------:R-:W-:Y:S01]  /*2420*/  FFMA R67, R19, R39.reuse, R78 ;  /* 0x0000002713437223 */ /* 0x080fe2000000004e */
[----:B------:R-:W-:Y:S01]  /*2430*/  FFMA R49, R16, R39, R56 ;  /* 0x0000002710317223 */ /* 0x000fe20000000038 */
[C---:B0-----:R-:W-:Y:S01]  /*2440*/  FFMA R95, R24.reuse, R3, R40 ;  /* 0x00000003185f7223 */ /* 0x041fe20000000028 */
[C---:B------:R-:W-:Y:S01]  /*2450*/  FFMA R40, R24.reuse, R36, R91 ;  /* 0x0000002418287223 */ /* 0x040fe2000000005b */
[C---:B------:R-:W-:Y:S01]  /*2460*/  FFMA R91, R24.reuse, R37, R0 ;  /* 0x00000025185b7223 */ /* 0x040fe20000000000 */
[C---:B------:R-:W-:Y:S01]  /*2470*/  FFMA R0, R24.reuse, R38, R15 ;  /* 0x0000002618007223 */ /* 0x040fe2000000000f */
[C---:B------:R-:W-:Y:S01]  /*2480*/  FFMA R15, R24.reuse, R39, R4 ;  /* 0x00000027180f7223 */ /* 0x040fe20000000004 */
[----:B------:R-:W-:Y:S01]  /*2490*/  FFMA R4, R24, R6, R93 ;  /* 0x0000000618047223 */ /* 0x000fe2000000005d */
[----:B------:R-:W-:Y:S01]  /*24a0*/  FFMA R58, R2, R18, R53 ;  /* 0x00000012023a7223 */ /* 0x000fe20000000035 */
[-C--:B------:R-:W-:Y:S01]  /*24b0*/  FFMA R66, R6, R19.reuse, R69 ;  /* 0x0000001306427223 */ /* 0x080fe20000000045 */
[----:B------:R-:W-:Y:S01]  /*24c0*/  FFMA R70, R36, R19, R71 ;  /* 0x0000001324467223 */ /* 0x000fe20000000047 */
[-C--:B------:R-:W-:Y:S01]  /*24d0*/  FFMA R93, R24, R7.reuse, R48 ;  /* 0x00000007185d7223 */ /* 0x080fe20000000030 */
[----:B------:R-:W-:Y:S01]  /*24e0*/  FFMA R103, R25, R7, R42 ;  /* 0x0000000719677223 */ /* 0x000fe2000000002a */
[C---:B------:R-:W-:Y:S01]  /*24f0*/  FFMA R43, R16.reuse, R3, R94 ;  /* 0x00000003102b7223 */ /* 0x040fe2000000005e */
[-C--:B------:R-:W-:Y:S01]  /*2500*/  FFMA R50, R16, R38.reuse, R47 ;  /* 0x0000002610327223 */ /* 0x080fe2000000002f */
[-C--:B------:R-:W-:Y:S01]  /*2510*/  FFMA R59, R2, R17.reuse, R59 ;  /* 0x00000011023b7223 */ /* 0x080fe2000000003b */
[----:B------:R-:W-:Y:S01]  /*2520*/  FFMA R5, R36, R17, R5 ;  /* 0x0000001124057223 */ /* 0x000fe20000000005 */
[----:B------:R-:W-:Y:S01]  /*2530*/  FFMA R56, R17, R38, R23 ;  /* 0x0000002611387223 */ /* 0x000fe20000000017 */
[C---:B------:R-:W-:Y:S01]  /*2540*/  FFMA R55, R18.reuse, R3, R55 ;  /* 0x0000000312377223 */ /* 0x040fe20000000037 */
[----:B------:R-:W-:Y:S01]  /*2550*/  FFMA R53, R18, R7, R84 ;  /* 0x0000000712357223 */ /* 0x000fe20000000054 */
[----:B------:R-:W-:Y:S01]  /*2560*/  FFMA R65, R2, R19, R65 ;  /* 0x0000001302417223 */ /* 0x000fe20000000041 */
[C---:B------:R-:W-:Y:S01]  /*2570*/  FFMA R69, R19.reuse, R7, R20 ;  /* 0x0000000713457223 */ /* 0x040fe20000000014 */
[----:B------:R-:W-:Y:S01]  /*2580*/  FFMA R71, R19, R37, R76 ;  /* 0x0000002513477223 */ /* 0x000fe2000000004c */
[C---:B------:R-:W-:Y:S01]  /*2590*/  FFMA R97, R25.reuse, R3, R46 ;  /* 0x0000000319617223 */ /* 0x040fe2000000002e */
[----:B------:R-:W-:Y:S01]  /*25a0*/  FFMA R48, R36, R25, R45 ;  /* 0x0000001924307223 */ /* 0x000fe2000000002d */
[C---:B------:R-:W-:Y:S01]  /*25b0*/  FFMA R99, R25.reuse, R37, R44 ;  /* 0x0000002519637223 */ /* 0x040fe2000000002c */
[----:B------:R-:W-:Y:S01]  /*25c0*/  LDS.128 R16, [R14+0xe30] ;  /* 0x000e30000e107984 */ /* 0x000fe20000000c00 */
[----:B------:R-:W-:Y:S01]  /*25d0*/  FFMA R75, R24, R2, R75 ;  /* 0x00000002184b7223 */ /* 0x000fe2000000004b */
[----:B------:R-:W-:Y:S01]  /*25e0*/  FFMA R41, R2, R25, R41 ;  /* 0x0000001902297223 */ /* 0x000fe20000000029 */
[C---:B------:R-:W-:Y:S01]  /*25f0*/  FFMA R86, R25.reuse, R38, R86 ;  /* 0x0000002619567223 */ /* 0x040fe20000000056 */
[----:B------:R-:W0:Y:S01]  /*2600*/  LDS.128 R44, [R9+0xe20] ;  /* 0x000e2000092c7984 */ /* 0x000e220000000c00 */
[----:B------:R-:W-:Y:S01]  /*2610*/  FFMA R101, R25, R39, R88 ;  /* 0x0000002719657223 */ /* 0x000fe20000000058 */
[C---:B-1----:R-:W-:Y:S01]  /*2620*/  FFMA R74, R26.reuse, R36, R89 ;  /* 0x000000241a4a7223 */ /* 0x042fe20000000059 */
[C---:B------:R-:W-:Y:S01]  /*2630*/  FFMA R78, R26.reuse, R6, R77 ;  /* 0x000000061a4e7223 */ /* 0x040fe2000000004d */
[C---:B------:R-:W-:Y:S01]  /*2640*/  FFMA R42, R26.reuse, R2, R21 ;  /* 0x000000021a2a7223 */ /* 0x040fe20000000015 */
[C---:B------:R-:W-:Y:S01]  /*2650*/  FFMA R89, R26.reuse, R37, R80 ;  /* 0x000000251a597223 */ /* 0x040fe20000000050 */
[C---:B------:R-:W-:Y:S01]  /*2660*/  FFMA R77, R26.reuse, R7, R22 ;  /* 0x000000071a4d7223 */ /* 0x040fe20000000016 */
[----:B------:R-:W-:Y:S01]  /*2670*/  LDS R80, [R9+0xe1c] ;  /* 0x000e1c0009507984 */ /* 0x000fe20000000800 */
[C---:B------:R-:W-:Y:S01]  /*2680*/  FFMA R105, R26.reuse, R3, R90 ;  /* 0x000000031a697223 */ /* 0x040fe2000000005a */
[-C--:B------:R-:W-:Y:S01]  /*2690*/  FFMA R76, R26, R38.reuse, R73 ;  /* 0x000000261a4c7223 */ /* 0x080fe20000000049 */
[----:B------:R-:W-:Y:S01]  /*26a0*/  FFMA R79, R2, R27, R79 ;  /* 0x0000001b024f7223 */ /* 0x000fe2000000004f */
[----:B------:R-:W1:Y:S01]  /*26b0*/  LDS.128 R20, [R14+0xe20] ;  /* 0x000e20000e147984 */ /* 0x000e620000000c00 */
[----:B------:R-:W-:Y:S01]  /*26c0*/  FFMA R73, R26, R39, R82 ;  /* 0x000000271a497223 */ /* 0x000fe20000000052 */
[C---:B------:R-:W-:Y:S01]  /*26d0*/  FFMA R3, R27.reuse, R3, R30 ;  /* 0x000000031b037223 */ /* 0x040fe2000000001e */
[C---:B------:R-:W-:Y:S01]  /*26e0*/  FFMA R38, R27.reuse, R38, R33 ;  /* 0x000000261b267223 */ /* 0x040fe20000000021 */
[----:B------:R-:W2:Y:S01]  /*26f0*/  LDS R2, [R14+0xe1c] ;  /* 0x000e1c000e027984 */ /* 0x000ea20000000800 */
[----:B------:R-:W-:Y:S01]  /*2700*/  FFMA R92, R6, R25, R92 ;  /* 0x00000019065c7223 */ /* 0x000fe2000000005c */
[----:B------:R-:W-:Y:S01]  /*2710*/  FFMA R85, R36, R27, R85 ;  /* 0x0000001b24557223 */ /* 0x000fe20000000055 */
[C---:B------:R-:W-:Y:S01]  /*2720*/  FFMA R37, R27.reuse, R37, R32 ;  /* 0x000000251b257223 */ /* 0x040fe20000000020 */
[C---:B------:R-:W-:Y:S01]  /*2730*/  FFMA R39, R27.reuse, R39, R34 ;  /* 0x000000271b277223 */ /* 0x040fe20000000022 */
[----:B------:R-:W-:Y:S01]  /*2740*/  FFMA R30, R6, R27, R35 ;  /* 0x0000001b061e7223 */ /* 0x000fe20000000023 */
[----:B------:R-:W-:-:S02]  /*2750*/  FFMA R33, R27, R7, R68 ;  /* 0x000000071b217223 */ /* 0x000fc40000000044 */
[----:B------:R-:W3:Y:S01]  /*2760*/  LDS.128 R24, [R9+0xe30] ;  /* 0x000e300009187984 */ /* 0x000ee20000000c00 */
[----:B0-----:R-:W-:Y:S01]  /*2770*/  FFMA R84, R46, R18, R81 ;  /* 0x000000122e547223 */ /* 0x001fe20000000051 */
[----:B------:R-:W-:Y:S01]  /*2780*/  FFMA R49, R16, R45, R49 ;  /* 0x0000002d10317223 */ /* 0x000fe20000000031 */
[C---:B------:R-:W-:Y:S01]  /*2790*/  FFMA R109, R45.reuse, R17, R8 ;  /* 0x000000112d6d7223 */ /* 0x040fe20000000008 */
[----:B-1----:R-:W-:Y:S01]  /*27a0*/  FFMA R19, R80, R23, R0 ;  /* 0x0000001750137223 */ /* 0x002fe20000000000 */
[----:B------:R-:W-:Y:S01]  /*27b0*/  FFMA R82, R46, R21, R5 ;  /* 0x000000152e527223 */ /* 0x000fe20000000005 */
[----:B------:R-:W-:Y:S01]  /*27c0*/  FFMA R0, R80, R16, R15 ;  /* 0x0000001050007223 */ /* 0x000fe2000000000f */
[-C--:B------:R-:W-:Y:S01]  /*27d0*/  FFMA R107, R45, R23.reuse, R50 ;  /* 0x000000172d6b7223 */ /* 0x080fe20000000032 */
[----:B------:R-:W-:Y:S01]  /*27e0*/  FFMA R5, R46, R23, R56 ;  /* 0x000000172e057223 */ /* 0x000fe20000000038 */
[C---:B------:R-:W-:Y:S01]  /*27f0*/  FFMA R7, R80.reuse, R21, R40 ;  /* 0x0000001550077223 */ /* 0x040fe20000000028 */
[----:B------:R-:W-:Y:S01]  /*2800*/  FFMA R15, R80, R17, R4 ;  /* 0x00000011500f7223 */ /* 0x000fe20000000004 */
[-C--:B--2---:R-:W-:Y:S01]  /*2810*/  FFMA R50, R2, R46.reuse, R59 ;  /* 0x0000002e02327223 */ /* 0x084fe2000000003b */
[----:B------:R-:W-:Y:S01]  /*2820*/  FFMA R56, R16, R46, R87 ;  /* 0x0000002e10387223 */ /* 0x000fe20000000057 */
[----:B------:R-:W-:Y:S01]  /*2830*/  FFMA R4, R80, R18, R93 ;  /* 0x0000001250047223 */ /* 0x000fe2000000005d */
[C---:B------:R-:W-:Y:S01]  /*2840*/  FFMA R6, R44.reuse, R20, R97 ;  /* 0x000000142c067223 */ /* 0x040fe20000000061 */
[----:B------:R-:W-:Y:S01]  /*2850*/  FFMA R40, R44, R16, R101 ;  /* 0x000000102c287223 */ /* 0x000fe20000000065 */
[-C--:B------:R-:W-:Y:S01]  /*2860*/  FFMA R68, R46, R22.reuse, R83 ;  /* 0x000000162e447223 */ /* 0x080fe20000000053 */
[----:B------:R-:W-:Y:S01]  /*2870*/  FFMA R87, R2, R47, R58 ;  /* 0x0000002f02577223 */ /* 0x000fe2000000003a */
[----:B------:R-:W-:Y:S01]  /*2880*/  FFMA R59, R47, R22, R57 ;  /* 0x000000162f3b7223 */ /* 0x000fe20000000039 */
[C---:B------:R-:W-:Y:S01]  /*2890*/  FFMA R41, R44.reuse, R2, R41 ;  /* 0x000000022c297223 */ /* 0x040fe20000000029 */
[C---:B------:R-:W-:Y:S01]  /*28a0*/  FFMA R48, R44.reuse, R21, R48 ;  /* 0x000000152c307223 */ /* 0x040fe20000000030 */
[CC--:B------:R-:W-:Y:S01]  /*28b0*/  FFMA R36, R44.reuse, R22.reuse, R99 ;  /* 0x000000162c247223 */ /* 0x0c0fe20000000063 */
[C---:B------:R-:W-:Y:S01]  /*28c0*/  FFMA R93, R44.reuse, R23, R86 ;  /* 0x000000172c5d7223 */ /* 0x040fe20000000056 */
[----:B------:R-:W-:Y:S01]  /*28d0*/  FFMA R97, R44, R17, R92 ;  /* 0x000000112c617223 */ /* 0x000fe2000000005c */
[----:B------:R-:W-:Y:S01]  /*28e0*/  FFMA R101, R45, R21, R52 ;  /* 0x000000152d657223 */ /* 0x000fe20000000034 */
[-C--:B------:R-:W-:Y:S01]  /*28f0*/  FFMA R83, R20, R47.reuse, R55 ;  /* 0x0000002f14537223 */ /* 0x080fe20000000037 */
[----:B------:R-:W-:Y:S01]  /*2900*/  FFMA R58, R16, R47, R61 ;  /* 0x0000002f103a7223 */ /* 0x000fe2000000003d */
[C---:B------:R-:W-:Y:S01]  /*2910*/  FFMA R57, R47.reuse, R17, R60 ;  /* 0x000000112f397223 */ /* 0x040fe2000000003c */
[----:B---3--:R-:W-:Y:S01]  /*2920*/  FFMA R88, R24, R22, R71 ;  /* 0x0000001618587223 */ /* 0x008fe20000000047 */
[C---:B------:R-:W-:Y:S01]  /*2930*/  FFMA R95, R80.reuse, R20, R95 ;  /* 0x00000014505f7223 */ /* 0x040fe2000000005f */
[C---:B------:R-:W-:Y:S01]  /*2940*/  FFMA R91, R80.reuse, R22, R91 ;  /* 0x00000016505b7223 */ /* 0x040fe2000000005b */
[----:B------:R-:W-:Y:S01]  /*2950*/  FFMA R75, R80, R2, R75 ;  /* 0x00000002504b7223 */ /* 0x000fe2000000004b */
[-C--:B------:R-:W-:Y:S01]  /*2960*/  FFMA R44, R44, R18.reuse, R103 ;  /* 0x000000122c2c7223 */ /* 0x080fe20000000067 */
        /* <DEDUP_REMOVED lines=16> */
[-C--:B------:R-:W-:Y:S01]  /*2a70*/  FFMA R74, R2, R26.reuse, R79 ;  /* 0x0000001a024a7223 */ /* 0x080fe2000000004f */
[----:B------:R-:W-:Y:S01]  /*2a80*/  FFMA R67, R26, R23, R38 ;  /* 0x000000171a437223 */ /* 0x000fe20000000026 */
[----:B------:R-:W-:Y:S01]  /*2a90*/  FFMA R76, R16, R26, R39 ;  /* 0x0000001a104c7223 */ /* 0x000fe20000000027 */
[----:B------:R-:W-:Y:S01]  /*2aa0*/  FFMA R45, R46, R17, R28 ;  /* 0x000000112e2d7223 */ /* 0x000fe2000000001c */
[C---:B------:R-:W-:Y:S01]  /*2ab0*/  FFMA R102, R24.reuse, R21, R70 ;  /* 0x0000001518667223 */ /* 0x040fe20000000046 */
[C---:B------:R-:W-:Y:S01]  /*2ac0*/  FFMA R51, R24.reuse, R23, R72 ;  /* 0x0000001718337223 */ /* 0x040fe20000000048 */
[----:B------:R-:W-:Y:S01]  /*2ad0*/  FFMA R66, R24, R18, R69 ;  /* 0x0000001218427223 */ /* 0x000fe20000000045 */
[-C--:B------:R-:W-:Y:S01]  /*2ae0*/  FFMA R105, R20, R25.reuse, R105 ;  /* 0x0000001914697223 */ /* 0x080fe20000000069 */
        /* <DEDUP_REMOVED lines=8> */
[----:B------:R-:W-:Y:S06]  /*2b70*/  BAR.SYNC.DEFER_BLOCKING 0x0 ;  /* 0x0000000000007b1d */ /* 0x000fec0000010000 */
[----:B------:R-:W-:Y:S05]  /*2b80*/  BRA.U !UP0, `(.L_x_6) ;  /* 0xffffffd9081c7547 */ /* 0x000fea000b83ffff */
.L_x_0:
[----:B------:R-:W1:Y:S01]  /*2b90*/  S2R R14, SR_CTAID.X ;  /* 0x00000000000e7919 */ /* 0x000e620000002500 */
[----:B------:R-:W2:Y:S01]  /*2ba0*/  LDCU.64 UR6, c[0x0][0x398] ;  /* 0x00007300ff0677ac */ /* 0x000ea20008000a00 */
[----:B------:R-:W3:Y:S01]  /*2bb0*/  LDC.64 R8, c[0x0][0x390] ;  /* 0x0000e400ff087b82 */ /* 0x000ee20000000a00 */
[----:B------:R-:W1:Y:S01]  /*2bc0*/  S2R R11, SR_TID.X ;  /* 0x00000000000b7919 */ /* 0x000e620000002100 */
[----:B------:R-:W4:Y:S01]  /*2bd0*/  S2R R3, SR_CTAID.Y ;  /* 0x0000000000037919 */ /* 0x000f220000002600 */
[----:B------:R-:W4:Y:S01]  /*2be0*/  S2R R10, SR_TID.Y ;  /* 0x00000000000a7919 */ /* 0x000f220000002200 */
[----:B-1----:R-:W-:-:S04]  /*2bf0*/  LEA R14, R14, R11, 0x4 ;  /* 0x0000000b0e0e7211 */ /* 0x002fc800078e20ff */
[----:B------:R-:W-:Y:S02]  /*2c00*/  SHF.L.U32 R14, R14, 0x3, RZ ;  /* 0x000000030e0e7819 */ /* 0x000fe400000006ff */
[----:B----4-:R-:W-:Y:S02]  /*2c10*/  LEA R3, R3, R10, 0x4 ;  /* 0x0000000a03037211 */ /* 0x010fe400078e20ff */
[C---:B------:R-:W-:Y:S02]  /*2c20*/  IADD3 R18, PT, PT, R14.reuse, 0x1, RZ ;  /* 0x000000010e127810 */ /* 0x040fe40007ffe0ff */
[----:B------:R-:W-:Y:S02]  /*2c30*/  SHF.L.U32 R3, R3, 0x3, RZ ;  /* 0x0000000303037819 */ /* 0x000fe400000006ff */
[C---:B--2---:R-:W-:Y:S02]  /*2c40*/  ISETP.GE.AND P0, PT, R14.reuse, UR7, PT ;  /* 0x000000070e007c0c */ /* 0x044fe4000bf06270 */
[----:B------:R-:W-:Y:S01]  /*2c50*/  IADD3 R10, PT, PT, R14, 0x2, RZ ;  /* 0x000000020e0a7810 */ /* 0x000fe20007ffe0ff */
[----:B------:R-:W-:Y:S01]  /*2c60*/  IMAD R13, R3, UR7, R14 ;  /* 0x00000007030d7c24 */ /* 0x000fe2000f8e020e */
[----:B------:R-:W-:-:S02]  /*2c70*/  ISETP.GE.AND P1, PT, R18, UR7, PT ;  /* 0x0000000712007c0c */ /* 0x000fc4000bf26270 */
[----:B------:R-:W-:Y:S02]  /*2c80*/  ISETP.GE.OR P3, PT, R3, UR6, P0 ;  /* 0x0000000603007c0c */ /* 0x000fe40008766670 */
[----:B------:R-:W-:Y:S01]  /*2c90*/  ISETP.GE.AND P0, PT, R10, UR7, PT ;  /* 0x000000070a007c0c */ /* 0x000fe2000bf06270 */
[----:B---3--:R-:W-:Y:S01]  /*2ca0*/  IMAD.WIDE R10, R13, 0x4, R8 ;  /* 0x000000040d0a7825 */ /* 0x008fe200078e0208 */
[----:B------:R-:W-:Y:S02]  /*2cb0*/  P2R R16, PR, RZ, 0x2 ;  /* 0x00000002ff107803 */ /* 0x000fe40000000000 */
[C---:B------:R-:W-:Y:S02]  /*2cc0*/  ISETP.GE.OR P2, PT, R3.reuse, UR6, P1 ;  /* 0x0000000603007c0c */ /* 0x040fe40008f46670 */
[----:B------:R-:W-:Y:S02]  /*2cd0*/  ISETP.GE.OR P1, PT, R3, UR6, P0 ;  /* 0x0000000603007c0c */ /* 0x000fe40008726670 */
[----:B------:R-:W-:-:S02]  /*2ce0*/  IADD3 R17, PT, PT, R14, 0x4, RZ ;  /* 0x000000040e117810 */ /* 0x000fc40007ffe0ff */
[----:B------:R-:W-:Y:S01]  /*2cf0*/  IADD3 R12, PT, PT, R14, 0x3, RZ ;  /* 0x000000030e0c7810 */ /* 0x000fe20007ffe0ff */
[----:B0-----:R-:W-:Y:S01]  /*2d00*/  @!P3 STG.E desc[UR8][R10.64], R75 ;  /* 0x0000004b0a00b986 */ /* 0x001fe2000c101908 */
[----:B------:R-:W-:Y:S02]  /*2d10*/  ISETP.GE.AND P4, PT, R17, UR7, PT ;  /* 0x0000000711007c0c */ /* 0x000fe4000bf86270 */
[----:B------:R-:W-:Y:S02]  /*2d20*/  ISETP.GE.AND P5, PT, R12, UR7, PT ;  /* 0x000000070c007c0c */ /* 0x000fe4000bfa6270 */
[----:B------:R-:W-:Y:S01]  /*2d30*/  IADD3 R12, PT, PT, R14, 0x5, RZ ;  /* 0x000000050e0c7810 */ /* 0x000fe20007ffe0ff */
[----:B------:R-:W-:Y:S01]  /*2d40*/  @!P2 STG.E desc[UR8][R10.64+0x4], R95 ;  /* 0x0000045f0a00a986 */ /* 0x000fe2000c101908 */
[C---:B------:R-:W-:Y:S02]  /*2d50*/  ISETP.GE.OR P2, PT, R3.reuse, UR6, P5 ;  /* 0x0000000603007c0c */ /* 0x040fe4000af46670 */
[----:B------:R-:W-:Y:S01]  /*2d60*/  ISETP.GE.AND P3, PT, R12, UR7, PT ;  /* 0x000000070c007c0c */ /* 0x000fe2000bf66270 */
[----:B------:R0:W-:Y:S01]  /*2d70*/  @!P1 STG.E desc[UR8][R10.64+0x8], R7 ;  /* 0x000008070a009986 */ /* 0x0001e2000c101908 */
[----:B------:R-:W-:-:S02]  /*2d80*/  ISETP.GE.OR P1, PT, R3, UR6, P4 ;  /* 0x0000000603007c0c */ /* 0x000fc4000a726670 */
[----:B------:R-:W-:Y:S02]  /*2d90*/  IADD3 R12, PT, PT, R14, 0x6, RZ ;  /* 0x000000060e0c7810 */ /* 0x000fe40007ffe0ff */
[----:B------:R-:W-:-:S05]  /*2da0*/  IADD3 R17, PT, PT, R13, UR7, RZ ;  /* 0x000000070d117c10 */ /* 0x000fca000fffe0ff */
[----:B------:R-:W-:Y:S01]  /*2db0*/  @!P2 STG.E desc[UR8][R10.64+0xc], R91 ;  /* 0x00000c5b0a00a986 */ /* 0x000fe2000c101908 */
[----:B------:R-:W-:Y:S01]  /*2dc0*/  ISETP.GE.AND P2, PT, R12, UR7, PT ;  /* 0x000000070c007c0c */ /* 0x000fe2000bf46270 */
[----:B------:R-:W-:Y:S01]  /*2dd0*/  IMAD.WIDE R12, R17, 0x4, R8 ;  /* 0x00000004110c7825 */ /* 0x000fe200078e0208 */
[----:B0-----:R-:W-:Y:S01]  /*2de0*/  IADD3 R7, PT, PT, R14, 0x7, RZ ;  /* 0x000000070e077810 */ /* 0x001fe20007ffe0ff */
[----:B------:R-:W-:Y:S01]  /*2df0*/  @!P1 STG.E desc[UR8][R10.64+0x10], R19 ;  /* 0x000010130a009986 */ /* 0x000fe2000c101908 */
[----:B------:R-:W-:Y:S02]  /*2e00*/  ISETP.GE.OR P1, PT, R3, UR6, P3 ;  /* 0x0000000603007c0c */ /* 0x000fe40009f26670 */
[----:B------:R-:W-:-:S11]  /*2e10*/  IADD3 R17, PT, PT, R17, UR7, RZ ;  /* 0x0000000711117c10 */ /* 0x000fd6000fffe0ff */
[----:B------:R0:W-:Y:S01]  /*2e20*/  @!P1 STG.E desc[UR8][R10.64+0x14], R0 ;  /* 0x000014000a009986 */ /* 0x0001e2000c101908 */
[C---:B------:R-:W-:Y:S02]  /*2e30*/  ISETP.GE.OR P1, PT, R3.reuse, UR6, P2 ;  /* 0x0000000603007c0c */ /* 0x040fe40009726670 */
[----:B0-----:R-:W-:-:S11]  /*2e40*/  IADD3 R0, PT, PT, R3, 0x2, RZ ;  /* 0x0000000203007810 */ /* 0x001fd60007ffe0ff */
[----:B------:R-:W-:Y:S01]  /*2e50*/  @!P1 STG.E desc[UR8][R10.64+0x18], R15 ;  /* 0x0000180f0a009986 */ /* 0x000fe2000c101908 */
[----:B------:R-:W-:Y:S02]  /*2e60*/  ISETP.GE.AND P1, PT, R7, UR7, PT ;  /* 0x0000000707007c0c */ /* 0x000fe4000bf26270 */
[C---:B------:R-:W-:Y:S02]  /*2e70*/  IADD3 R7, PT, PT, R3.reuse, 0x1, RZ ;  /* 0x0000000103077810 */ /* 0x040fe40007ffe0ff */
[----:B------:R-:W-:-:S13]  /*2e80*/  ISETP.GE.OR P6, PT, R3, UR6, P1 ;  /* 0x0000000603007c0c */ /* 0x000fda0008fc6670 */
[----:B------:R-:W-:Y:S01]  /*2e90*/  @!P6 STG.E desc[UR8][R10.64+0x1c], R4 ;  /* 0x00001c040a00e986 */ /* 0x000fe2000c101908 */
[----:B------:R-:W-:-:S04]  /*2ea0*/  ISETP.GE.AND P6, PT, R14, UR7, PT ;  /* 0x000000070e007c0c */ /* 0x000fc8000bfc6270 */
[----:B------:R-:W-:-:S13]  /*2eb0*/  ISETP.GE.OR P6, PT, R7, UR6, P6 ;  /* 0x0000000607007c0c */ /* 0x000fda000b7c6670 */
[----:B------:R-:W-:Y:S01]  /*2ec0*/  @!P6 STG.E desc[UR8][R12.64], R41 ;  /* 0x000000290c00e986 */ /* 0x000fe2000c101908 */
[----:B------:R-:W-:-:S04]  /*2ed0*/  ISETP.GE.AND P6, PT, R18, UR7, PT ;  /* 0x0000000712007c0c */ /* 0x000fc8000bfc6270 */
[----:B------:R-:W-:-:S13]  /*2ee0*/  ISETP.GE.OR P6, PT, R7, UR6, P6 ;  /* 0x0000000607007c0c */ /* 0x000fda000b7c6670 */
[----:B------:R0:W-:Y:S01]  /*2ef0*/  @!P6 STG.E desc[UR8][R12.64+0x4], R6 ;  /* 0x000004060c00e986 */ /* 0x0001e2000c101908 */
[----:B------:R-:W-:-:S13]  /*2f00*/  ISETP.GE.OR P6, PT, R7, UR6, P0 ;  /* 0x0000000607007c0c */ /* 0x000fda00087c6670 */
[----:B------:R-:W-:Y:S01]  /*2f10*/  @!P6 STG.E desc[UR8][R12.64+0x8], R48 ;  /* 0x000008300c00e986 */ /* 0x000fe2000c101908 */
        /* <DEDUP_REMOVED lines=8> */
[----:B------:R-:W-:Y:S01]  /*2fa0*/  ISETP.GE.OR P6, PT, R7, UR6, P1 ;  /* 0x0000000607007c0c */ /* 0x000fe20008fc6670 */
[C---:B0-----:R-:W-:Y:S01]  /*2fb0*/  IMAD.WIDE R6, R17.reuse, 0x4, R8 ;  /* 0x0000000411067825 */ /* 0x041fe200078e0208 */
[----:B------:R-:W-:-:S05]  /*2fc0*/  IADD3 R17, PT, PT, R17, UR7, RZ ;  /* 0x0000000711117c10 */ /* 0x000fca000fffe0ff */
[C---:B------:R-:W-:Y:S01]  /*2fd0*/  IMAD.WIDE R10, R17.reuse, 0x4, R8 ;  /* 0x00000004110a7825 */ /* 0x040fe200078e0208 */
[----:B------:R-:W-:-:S05]  /*2fe0*/  IADD3 R17, PT, PT, R17, UR7, RZ ;  /* 0x0000000711117c10 */ /* 0x000fca000fffe0ff */
[----:B------:R-:W-:Y:S01]  /*2ff0*/  @!P6 STG.E desc[UR8][R12.64+0x1c], R44 ;  /* 0x00001c2c0c00e986 */ /* 0x000fe2000c101908 */
[----:B------:R-:W-:-:S04]  /*3000*/  ISETP.GE.AND P6, PT, R14, UR7, PT ;  /* 0x000000070e007c0c */ /* 0x000fc8000bfc6270 */
[----:B------:R-:W-:-:S13]  /*3010*/  ISETP.GE.OR P6, PT, R0, UR6, P6 ;  /* 0x0000000600007c0c */ /* 0x000fda000b7c6670 */
[----:B------:R-:W-:Y:S01]  /*3020*/  @!P6 STG.E desc[UR8][R6.64], R99 ;  /* 0x000000630600e986 */ /* 0x000fe2000c101908 */
[----:B------:R-:W-:-:S04]  /*3030*/  ISETP.GE.AND P6, PT, R18, UR7, PT ;  /* 0x0000000712007c0c */ /* 0x000fc8000bfc6270 */
        /* <DEDUP_REMOVED lines=12> */
[----:B------:R-:W-:Y:S02]  /*3100*/  ISETP.GE.OR P6, PT, R0, UR6, P1 ;  /* 0x0000000600007c0c */ /* 0x000fe40008fc6670 */
[----:B------:R-:W-:-:S11]  /*3110*/  IADD3 R0, PT, PT, R3, 0x3, RZ ;  /* 0x0000000303007810 */ /* 0x000fd60007ffe0ff */
[----:B------:R0:W-:Y:S01]  /*3120*/  @!P6 STG.E desc[UR8][R6.64+0x1c], R54 ;  /* 0x00001c360600e986 */ /* 0x0001e2000c101908 */
[----:B------:R-:W-:-:S04]  /*3130*/  ISETP.GE.AND P6, PT, R14, UR7, PT ;  /* 0x000000070e007c0c */ /* 0x000fc8000bfc6270 */
[----:B------:R-:W-:Y:S01]  /*3140*/  ISETP.GE.OR P6, PT, R0, UR6, P6 ;  /* 0x0000000600007c0c */ /* 0x000fe2000b7c6670 */
[C---:B0-----:R-:W-:Y:S01]  /*3150*/  IMAD.WIDE R6, R17.reuse, 0x4, R8 ;  /* 0x0000000411067825 */ /* 0x041fe200078e0208 */
[----:B------:R-:W-:-:S11]  /*3160*/  IADD3 R17, PT, PT, R17, UR7, RZ ;  /* 0x0000000711117c10 */ /* 0x000fd6000fffe0ff */
        /* <DEDUP_REMOVED lines=9> */
[----:B------:R0:W-:Y:S01]  /*3200*/  @!P6 STG.E desc[UR8][R10.64+0x10], R5 ;  /* 0x000010050a00e986 */ /* 0x0001e2000c101908 */
[----:B------:R-:W-:Y:S01]  /*3210*/  ISETP.GE.OR P6, PT, R0, UR6, P3 ;  /* 0x0000000600007c0c */ /* 0x000fe20009fc6670 */
[C---:B0-----:R-:W-:Y:S01]  /*3220*/  IMAD.WIDE R4, R17.reuse, 0x4, R8 ;  /* 0x0000000411047825 */ /* 0x041fe200078e0208 */
[----:B------:R-:W-:-:S11]  /*3230*/  IADD3 R17, PT, PT, R17, UR7, RZ ;  /* 0x0000000711117c10 */ /* 0x000fd6000fffe0ff */
[----:B------:R-:W-:Y:S01]  /*3240*/  @!P6 STG.E desc[UR8][R10.64+0x14], R56 ;  /* 0x000014380a00e986 */ /* 0x000fe2000c101908 */
[----:B------:R-:W-:-:S13]  /*3250*/  ISETP.GE.OR P6, PT, R0, UR6, P2 ;  /* 0x0000000600007c0c */ /* 0x000fda00097c6670 */
[----:B------:R-:W-:Y:S01]  /*3260*/  @!P6 STG.E desc[UR8][R10.64+0x18], R45 ;  /* 0x0000182d0a00e986 */ /* 0x000fe2000c101908 */
[----:B------:R-:W-:Y:S02]  /*3270*/  ISETP.GE.OR P6, PT, R0, UR6, P1 ;  /* 0x0000000600007c0c */ /* 0x000fe40008fc6670 */
[----:B------:R-:W-:-:S11]  /*3280*/  IADD3 R0, PT, PT, R3, 0x4, RZ ;  /* 0x0000000403007810 */ /* 0x000fd60007ffe0ff */
        /* <DEDUP_REMOVED lines=24> */
[----:B------:R0:W-:Y:S01]  /*3410*/  @!P6 STG.E desc[UR8][R4.64], R52 ;  /* 0x000000340400e986 */ /* 0x0001e2000c101908 */
[----:B------:R-:W-:Y:S01]  /*3420*/  ISETP.GE.AND P6, PT, R18, UR7, PT ;  /* 0x0000000712007c0c */ /* 0x000fe2000bfc6270 */
[----:B------:R-:W-:-:S03]  /*3430*/  IMAD.WIDE R8, R17, 0x4, R8 ;  /* 0x0000000411087825 */ /* 0x000fc600078e0208 */
[----:B------:R-:W-:-:S13]  /*3440*/  ISETP.GE.OR P6, PT, R0, UR6, P6 ;  /* 0x0000000600007c0c */ /* 0x000fda000b7c6670 */
[----:B------:R0:W-:Y:S01]  /*3450*/  @!P6 STG.E desc[UR8][R4.64+0x4], R64 ;  /* 0x000004400400e986 */ /* 0x0001e2000c101908 */
        /* <DEDUP_REMOVED lines=10> */
[----:B------:R-:W-:Y:S02]  /*3500*/  ISETP.GE.OR P6, PT, R0, UR6, P1 ;  /* 0x0000000600007c0c */ /* 0x000fe40008fc6670 */
[C---:B------:R-:W-:Y:S02]  /*3510*/  IADD3 R0, PT, PT, R3.reuse, 0x6, RZ ;  /* 0x0000000603007810 */ /* 0x040fe40007ffe0ff */
[----:B------:R-:W-:-:S09]  /*3520*/  IADD3 R3, PT, PT, R3, 0x7, RZ ;  /* 0x0000000703037810 */ /* 0x000fd20007ffe0ff */
[----:B------:R0:W-:Y:S01]  /*3530*/  @!P6 STG.E desc[UR8][R4.64+0x1c], R66 ;  /* 0x00001c420400e986 */ /* 0x0001e2000c101908 */
[----:B------:R-:W-:-:S04]  /*3540*/  ISETP.GE.AND P6, PT, R14, UR7, PT ;  /* 0x000000070e007c0c */ /* 0x000fc8000bfc6270 */
[----:B------:R-:W-:-:S13]  /*3550*/  ISETP.GE.OR P6, PT, R0, UR6, P6 ;  /* 0x0000000600007c0c */ /* 0x000fda000b7c6670 */
[----:B------:R0:W-:Y:S01]  /*3560*/  @!P6 STG.E desc[UR8][R6.64], R47 ;  /* 0x0000002f0600e986 */ /* 0x0001e2000c101908 */
[----:B------:R-:W-:-:S04]  /*3570*/  ISETP.GE.AND P6, PT, R18, UR7, PT ;  /* 0x0000000712007c0c */ /* 0x000fc8000bfc6270 */
[----:B------:R-:W-:-:S13]  /*3580*/  ISETP.GE.OR P6, PT, R0, UR6, P6 ;  /* 0x0000000600007c0c */ /* 0x000fda000b7c6670 */
[----:B------:R0:W-:Y:S01]  /*3590*/  @!P6 STG.E desc[UR8][R6.64+0x4], R105 ;  /* 0x000004690600e986 */ /* 0x0001e2000c101908 */
[----:B------:R-:W-:Y:S02]  /*35a0*/  ISETP.GE.OR P6, PT, R0, UR6, P0 ;  /* 0x0000000600007c0c */ /* 0x000fe400087c6670 */
[----:B------:R-:W-:-:S11]  /*35b0*/  ISETP.GE.OR P0, PT, R3, UR6, P0 ;  /* 0x0000000603007c0c */ /* 0x000fd60008706670 */
        /* <DEDUP_REMOVED lines=16> */
[----:B------:R-:W-:-:S03]  /*36c0*/  ISETP.GE.AND P6, PT, R14, UR7, PT ;  /* 0x000000070e007c0c */ /* 0x000fc6000bfc6270 */
[----:B------:R0:W-:Y:S01]  /*36d0*/  @!P0 STG.E desc[UR8][R8.64+0x8], R2 ;  /* 0x0000080208008986 */ /* 0x0001e2000c101908 */
[----:B------:R-:W-:-:S03]  /*36e0*/  ISETP.GE.OR P6, PT, R3, UR6, P6 ;  /* 0x0000000603007c0c */ /* 0x000fc6000b7c6670 */
[----:B------:R0:W-:Y:S04]  /*36f0*/  @!P5 STG.E desc[UR8][R8.64+0xc], R90 ;  /* 0x00000c5a0800d986 */ /* 0x0001e8000c101908 */
[----:B------:R0:W-:Y:S04]  /*3700*/  @!P4 STG.E desc[UR8][R8.64+0x10], R67 ;  /* 0x000010430800c986 */ /* 0x0001e8000c101908 */
[----:B------:R0:W-:Y:S04]  /*3710*/  @!P3 STG.E desc[UR8][R8.64+0x14], R76 ;  /* 0x0000144c0800b986 */ /* 0x0001e8000c101908 */
[----:B------:R0:W-:Y:S01]  /*3720*/  @!P6 STG.E desc[UR8][R8.64], R74 ;  /* 0x0000004a0800e986 */ /* 0x0001e2000c101908 */
[----:B------:R-:W-:-:S03]  /*3730*/  ISETP.NE.AND P6, PT, R16, RZ, PT ;  /* 0x000000ff1000720c */ /* 0x000fc60003fc5270 */
[----:B------:R0:W-:Y:S01]  /*3740*/  @!P2 STG.E desc[UR8][R8.64+0x18], R39 ;  /* 0x000018270800a986 */ /* 0x0001e2000c101908 */
[----:B------:R-:W-:-:S13]  /*3750*/  ISETP.GE.OR P6, PT, R3, UR6, P6 ;  /* 0x0000000603007c0c */ /* 0x000fda000b7c6670 */
[----:B------:R0:W-:Y:S01]  /*3760*/  @!P6 STG.E desc[UR8][R8.64+0x4], R78 ;  /* 0x0000044e0800e986 */ /* 0x0001e2000c101908 */
[----:B------:R-:W-:Y:S05]  /*3770*/  @P1 EXIT ;  /* 0x000000000000194d */ /* 0x000fea0003800000 */
[----:B------:R-:W-:Y:S01]  /*3780*/  STG.E desc[UR8][R8.64+0x1c], R38 ;  /* 0x00001c2608007986 */ /* 0x000fe2000c101908 */
[----:B------:R-:W-:Y:S05]  /*3790*/  EXIT ;  /* 0x000000000000794d */ /* 0x000fea0003800000 */
.L_x_7:
[----:B------:R-:W-:-:S00]  /*37a0*/  BRA `(.L_x_7) ;  /* 0xfffffffc00fc7947 */ /* 0x000fc0000383ffff */
[----:B------:R-:W-:-:S00]  /*37b0*/  NOP ;  /* 0x0000000000007918 */ /* 0x000fc00000000000 */
        /* <DEDUP_REMOVED lines=12> */
.L_x_31:


//--------------------- .text._Z14threadTileGemmILi64ELi64ELi16ELi4ELi4EEvPKfS1_Pfiii --------------------------
	.section	.text._Z14threadTileGemmILi64ELi64ELi16ELi4ELi4EEvPKfS1_Pfiii,"ax",@progbits
	.align	128
        .global         _Z14threadTileGemmILi64ELi64ELi16ELi4ELi4EEvPKfS1_Pfiii
        .type           _Z14threadTileGemmILi64ELi64ELi16ELi4ELi4EEvPKfS1_Pfiii,@function
        .size           _Z14threadTileGemmILi64ELi64ELi16ELi4ELi4EEvPKfS1_Pfiii,(.L_x_32 - _Z14threadTileGemmILi64ELi64ELi16ELi4ELi4EEvPKfS1_Pfiii)
        .other          _Z14threadTileGemmILi64ELi64ELi16ELi4ELi4EEvPKfS1_Pfiii,@"STO_CUDA_ENTRY STV_DEFAULT"
_Z14threadTileGemmILi64ELi64ELi16ELi4ELi4EEvPKfS1_Pfiii:
.text._Z14threadTileGemmILi64ELi64ELi16ELi4ELi4EEvPKfS1_Pfiii:
[----:B------:R-:W-:Y:S01]  /*0000*/  LDC R1, c[0x0][0x37c] ;  /* 0x0000df00ff017b82 */ /* 0x000fe20000000800 */
[----:B------:R-:W0:Y:S07]  /*0010*/  S2R R7, SR_TID.X ;  /* 0x0000000000077919 */ /* 0x000e2e0000002100 */
[----:B------:R-:W1:Y:S01]  /*0020*/  S2UR UR5, SR_CTAID.Y ;  /* 0x00000000000579c3 */ /* 0x000e620000002600 */
[----:B------:R-:W2:Y:S01]  /*0030*/  LDCU UR8, c[0x0][0x3a0] ;  /* 0x00007400ff0877ac */ /* 0x000ea20008000800 */
[----:B------:R-:W-:Y:S01]  /*0040*/  HFMA2 R20, -RZ, RZ, 0, 0 ;  /* 0x00000000ff147431 */ /* 0x000fe200000001ff */
[----:B------:R-:W0:Y:S01]  /*0050*/  S2R R24, SR_TID.Y ;  /* 0x0000000000187919 */ /* 0x000e220000002200 */
[----:B------:R-:W-:-:S02]  /*0060*/  CS2R R16, SRZ ;  /* 0x0000000000107805 */ /* 0x000fc4000001ff00 */
[----:B------:R-:W-:Y:S02]  /*0070*/  CS2R R30, SRZ ;  /* 0x00000000001e7805 */ /* 0x000fe4000001ff00 */
[----:B------:R-:W-:Y:S02]  /*0080*/  CS2R R32, SRZ ;  /* 0x0000000000207805 */ /* 0x000fe4000001ff00 */
[----:B------:R-:W-:Y:S01]  /*0090*/  CS2R R34, SRZ ;  /* 0x0000000000227805 */ /* 0x000fe2000001ff00 */
[----:B------:R-:W3:Y:S01]  /*00a0*/  S2UR UR6, SR_CTAID.X ;  /* 0x00000000000679c3 */ /* 0x000ee20000002500 */
[----:B------:R-:W-:Y:S02]  /*00b0*/  CS2R R26, SRZ ;  /* 0x00000000001a7805 */ /* 0x000fe4000001ff00 */
[----:B------:R-:W-:Y:S02]  /*00c0*/  CS2R R28, SRZ ;  /* 0x00000000001c7805 */ /* 0x000fe4000001ff00 */
[----:B------:R-:W-:-:S02]  /*00d0*/  CS2R R22, SRZ ;  /* 0x0000000000167805 */ /* 0x000fc4000001ff00 */
[----:B------:R-:W-:Y:S01]  /*00e0*/  MOV R25, RZ ;  /* 0x000000ff00197202 */ /* 0x000fe20000000f00 */
[----:B------:R-:W4:Y:S01]  /*00f0*/  LDCU.64 UR10, c[0x0][0x358] ;  /* 0x00006b00ff0a77ac */ /* 0x000f220008000a00 */
[----:B--2---:R-:W-:Y:S02]  /*0100*/  UISETP.GE.AND UP0, UPT, UR8, 0x1, UPT ;  /* 0x000000010800788c */ /* 0x004fe4000bf06270 */
[----:B-1----:R-:W-:Y:S02]  /*0110*/  USHF.L.U32 UR5, UR5, 0x6, URZ ;  /* 0x0000000605057899 */ /* 0x002fe400080006ff */
[----:B---3--:R-:W-:Y:S01]  /*0120*/  USHF.L.U32 UR6, UR6, 0x6, URZ ;  /* 0x0000000606067899 */ /* 0x008fe200080006ff */
[----:B0-----:R-:W-:-:S03]  /*0130*/  LEA R6, R24, R7, 0x4 ;  /* 0x0000000718067211 */ /* 0x001fc600078e20ff */
[----:B------:R-:W-:Y:S02]  /*0140*/  LEA R24, R24, UR5, 0x2 ;  /* 0x0000000518187c11 */ /* 0x000fe4000f8e10ff */
[----:B------:R-:W-:Y:S01]  /*0150*/  LEA R7, R7, UR6, 0x2 ;  /* 0x0000000607077c11 */ /* 0x000fe2000f8e10ff */
[----:B----4-:R-:W-:Y:S06]  /*0160*/  BRA.U !UP0, `(.L_x_8) ;  /* 0x0000001908207547 */ /* 0x010fec000b800000 */
[----:B------:R-:W0:Y:S01]  /*0170*/  S2UR UR7, SR_CgaCtaId ;  /* 0x00000000000779c3 */ /* 0x000e220000008800 */
[C---:B------:R-:W-:Y:S01]  /*0180*/  SHF.L.U32 R2, R6.reuse, 0x2, RZ ;  /* 0x0000000206027819 */ /* 0x040fe200000006ff */
[----:B------:R-:W-:Y:S01]  /*0190*/  UMOV UR4, 0x400 ;  /* 0x0000040000047882 */ /* 0x000fe20000000000 */
[----:B------:R-:W-:Y:S02]  /*01a0*/  LOP3.LUT R0, R6, 0x3f, RZ, 0xc0, !PT ;  /* 0x0000003f06007812 */ /* 0x000fe400078ec0ff */
[----:B------:R-:W-:Y:S02]  /*01b0*/  SHF.R.U32.HI R5, RZ, 0x6, R6 ;  /* 0x00000006ff057819 */ /* 0x000fe40000011606 */
[----:B------:R-:W-:Y:S02]  /*01c0*/  LOP3.LUT R2, R2, 0xfc, RZ, 0xe2, !PT ;  /* 0x000000fc02027812 */ /* 0x000fe400078ee2ff */
[----:B------:R-:W-:Y:S02]  /*01d0*/  IADD3 R0, PT, PT, R0, UR5, RZ ;  /* 0x0000000500007c10 */ /* 0x000fe4000fffe0ff */
[----:B------:R-:W-:Y:S01]  /*01e0*/  MOV R16, RZ ;  /* 0x000000ff00107202 */ /* 0x000fe20000000f00 */
[----:B------:R-:W-:-:S02]  /*01f0*/  IMAD R2, R5, 0x104, R2 ;  /* 0x0000010405027824 */ /* 0x000fc400078e0202 */
[----:B------:R-:W-:Y:S01]  /*0200*/  IMAD R3, R0, UR8, R5 ;  /* 0x0000000800037c24 */ /* 0x000fe2000f8e0205 */
[----:B0-----:R-:W-:-:S06]  /*0210*/  ULEA UR4, UR7, UR4, 0x18 ;  /* 0x0000000407047291 */ /* 0x001fcc000f8ec0ff */
[----:B------:R-:W-:Y:S01]  /*0220*/  IADD3 R2, PT, PT, R2, UR4, RZ ;  /* 0x0000000402027c10 */ /* 0x000fe2000fffe0ff */
[----:B------:R-:W-:-:S06]  /*0230*/  UMOV UR4, URZ ;  /* 0x000000ff00047c82 */ /* 0x000fcc0008000000 */
.L_x_14:
[----:B------:R-:W-:Y:S01]  /*0240*/  ISETP.GT.U32.AND P0, PT, R6, 0x3ff, PT ;  /* 0x000003ff0600780c */ /* 0x000fe20003f04070 */
[----:B------:R-:W0:Y:S01]  /*0250*/  LDCU UR12, c[0x0][0x3a0] ;  /* 0x00007400ff0c77ac */ /* 0x000e220008000800 */
[----:B------:R-:W-:Y:S01]  /*0260*/  BSSY.RECONVERGENT B0, `(.L_x_9) ;  /* 0x0000031000007945 */ /* 0x000fe20003800200 */
[----:B------:R-:W1:Y:S01]  /*0270*/  LDCU UR9, c[0x0][0x3a0] ;  /* 0x00007400ff0977ac */ /* 0x000e620008000800 */
[----:B------:R-:W2:Y:S01]  /*0280*/  LDCU UR7, c[0x0][0x398] ;  /* 0x00007300ff0777ac */ /* 0x000ea20008000800 */
[----:B------:R-:W3:Y:S08]  /*0290*/  LDCU UR8, c[0x0][0x39c] ;  /* 0x00007380ff0877ac */ /* 0x000ef00008000800 */
[----:B------:R-:W-:Y:S05]  /*02a0*/  @P0 BRA `(.L_x_10) ;  /* 0x0000000000b00947 */ /* 0x000fea0003800000 */
[----:B------:R-:W-:Y:S01]  /*02b0*/  BSSY.RECONVERGENT B1, `(.L_x_11) ;  /* 0x0000015000017945 */ /* 0x000fe20003800200 */
[----:B------:R-:W-:Y:S02]  /*02c0*/  IADD3 R11, PT, PT, R3, UR4, RZ ;  /* 0x00000004030b7c10 */ /* 0x000fe4000fffe0ff */
[----:B------:R-:W-:Y:S02]  /*02d0*/  IADD3 R0, PT, PT, R5, UR4, RZ ;  /* 0x0000000405007c10 */ /* 0x000fe4000fffe0ff */
[----:B------:R-:W-:Y:S02]  /*02e0*/  MOV R4, R2 ;  /* 0x0000000200047202 */ /* 0x000fe40000000f00 */
[----:B------:R-:W-:-:S07]  /*02f0*/  MOV R10, R6 ;  /* 0x00000006000a7202 */ /* 0x000fce0000000f00 */
.L_x_12:
[----:B------:R-:W-:Y:S01]  /*0300*/  LOP3.LUT R8, R10, 0x3f, RZ, 0xc0, !PT ;  /* 0x0000003f0a087812 */ /* 0x000fe200078ec0ff */
[----:B------:R-:W-:-:S03]  /*0310*/  HFMA2 R13, -RZ, RZ, 0, 0 ;  /* 0x00000000ff0d7431 */ /* 0x000fc600000001ff */
[----:B------:R-:W-:-:S04]  /*0320*/  IADD3 R8, PT, PT, R8, UR5, RZ ;  /* 0x0000000508087c10 */ /* 0x000fc8000fffe0ff */
[----:B--2---:R-:W-:-:S04]  /*0330*/  ISETP.GE.AND P0, PT, R8, UR7, PT ;  /* 0x0000000708007c0c */ /* 0x004fc8000bf06270 */
[----:B-1----:R-:W-:-:S13]  /*0340*/  ISETP.GE.OR P0, PT, R0, UR9, P0 ;  /* 0x0000000900007c0c */ /* 0x002fda0008706670 */
[----:B------:R-:W1:Y:S02]  /*0350*/  @!P0 LDC.64 R8, c[0x0][0x380] ;  /* 0x0000e000ff088b82 */ /* 0x000e640000000a00 */
[----:B-1----:R-:W-:-:S05]  /*0360*/  @!P0 IMAD.WIDE.U32 R8, R11, 0x4, R8 ;  /* 0x000000040b088825 */ /* 0x002fca00078e0008 */
[----:B------:R-:W2:Y:S01]  /*0370*/  @!P0 LDG.E.CONSTANT R13, desc[UR10][R8.64] ;  /* 0x0000000a080d8981 */ /* 0x000ea2000c1e9900 */
[C---:B------:R-:W-:Y:S02]  /*0380*/  ISETP.GE.U32.AND P0, PT, R10.reuse, 0x300, PT ;  /* 0x000003000a00780c */ /* 0x040fe40003f06070 */
[----:B------:R-:W-:Y:S02]  /*0390*/  IADD3 R12, PT, PT, R10, 0x100, RZ ;  /* 0x000001000a0c7810 */ /* 0x000fe40007ffe0ff */
[----:B------:R-:W-:Y:S02]  /*03a0*/  IADD3 R0, PT, PT, R0, 0x4, RZ ;  /* 0x0000000400007810 */ /* 0x000fe40007ffe0ff */
[----:B------:R-:W-:Y:S02]  /*03b0*/  MOV R10, R12 ;  /* 0x0000000c000a7202 */ /* 0x000fe40000000f00 */
[----:B------:R-:W-:Y:S01]  /*03c0*/  IADD3 R11, PT, PT, R11, 0x4, RZ ;  /* 0x000000040b0b7810 */ /* 0x000fe20007ffe0ff */
[----:B--2---:R1:W-:Y:S02]  /*03d0*/  STS [R4], R13 ;  /* 0x0000000d04007388 */ /* 0x0043e40000000800 */
[----:B-1----:R-:W-:-:S02]  /*03e0*/  IADD3 R4, PT, PT, R4, 0x410, RZ ;  /* 0x0000041004047810 */ /* 0x002fc40007ffe0ff */
[----:B------:R-:W-:Y:S05]  /*03f0*/  @!P0 BRA `(.L_x_12) ;  /* 0xfffffffc00c08947 */ /* 0x000fea000383ffff */
[----:B0--3--:R-:W-:Y:S05]  /*0400*/  BSYNC.RECONVERGENT B1 ;  /* 0x0000000000017941 */ /* 0x009fea0003800200 */
.L_x_11:
[----:B------:R-:W0:Y:S01]  /*0410*/  S2R R9, SR_CgaCtaId ;  /* 0x0000000000097919 */ /* 0x000e220000008800 */
[----:B------:R-:W-:Y:S02]  /*0420*/  MOV R4, 0x400 ;  /* 0x0000040000047802 */ /* 0x000fe40000000f00 */
[----:B------:R-:W-:Y:S02]  /*0430*/  MOV R0, R6 ;  /* 0x0000000600007202 */ /* 0x000fe40000000f00 */
[----:B------:R-:W-:-:S04]  /*0440*/  IADD3 R4, PT, PT, R4, 0x1040, RZ ;  /* 0x0000104004047810 */ /* 0x000fc80007ffe0ff */
[----:B0-----:R-:W-:-:S07]  /*0450*/  LEA R10, R9, R4, 0x18 ;  /* 0x00000004090a7211 */ /* 0x001fce00078ec0ff */
.L_x_13:
[----:B------:R-:W-:Y:S02]  /*0460*/  LOP3.LUT R12, R0, 0x3f, RZ, 0xc0, !PT ;  /* 0x0000003f000c7812 */ /* 0x000fe400078ec0ff */
[----:B------:R-:W-:Y:S02]  /*0470*/  SHF.R.U32.HI R13, RZ, 0x6, R0 ;  /* 0x00000006ff0d7819 */ /* 0x000fe40000011600 */
[----:B----4-:R-:W-:Y:S02]  /*0480*/  IADD3 R4, PT, PT, R12, UR6, RZ ;  /* 0x000000060c047c10 */ /* 0x010fe4000fffe0ff */
        /* <DEDUP_REMOVED lines=8> */
[----:B------:R-:W-:Y:S01]  /*0510*/  IMAD R11, R13, 0x104, R10 ;  /* 0x000001040d0b7824 */ /* 0x000fe200078e020a */
[C---:B------:R-:W-:Y:S02]  /*0520*/  ISETP.GE.U32.AND P0, PT, R0.reuse, 0x300, PT ;  /* 0x000003000000780c */ /* 0x040fe40003f06070 */
[----:B------:R-:W-:Y:S02]  /*0530*/  IADD3 R0, PT, PT, R0, 0x100, RZ ;  /* 0x0000010000007810 */ /* 0x000fe40007ffe0ff */
[----:B------:R-:W-:-:S05]  /*0540*/  LEA R11, R12, R11, 0x2 ;  /* 0x0000000b0c0b7211 */ /* 0x000fca00078e10ff */
[----:B--2---:R4:W-:Y:S04]  /*0550*/  STS [R11], R4 ;  /* 0x000000040b007388 */ /* 0x0049e80000000800 */
[----:B------:R-:W-:Y:S05]  /*0560*/  @!P0 BRA `(.L_x_13) ;  /* 0xfffffffc00bc8947 */ /* 0x000fea000383ffff */
.L_x_10:
[----:B0123--:R-:W-:Y:S05]  /*0570*/  BSYNC.RECONVERGENT B0 ;  /* 0x0000000000007941 */ /* 0x00ffea0003800200 */
.L_x_9:
[----:B------:R-:W0:Y:S01]  /*0580*/  S2R R0, SR_TID.Y ;  /* 0x0000000000007919 */ /* 0x000e220000002200 */
[----:B------:R-:W1:Y:S01]  /*0590*/  S2UR UR8, SR_CgaCtaId ;  /* 0x00000000000879c3 */ /* 0x000e620000008800 */
[----:B------:R-:W-:Y:S01]  /*05a0*/  UMOV UR7, 0x400 ;  /* 0x0000040000077882 */ /* 0x000fe20000000000 */
[----:B------:R-:W-:Y:S01]  /*05b0*/  UIADD3 UR4, UPT, UPT, UR4, 0x10, URZ ;  /* 0x0000001004047890 */ /* 0x000fe2000fffe0ff */
[----:B----4-:R-:W2:Y:S01]  /*05c0*/  S2R R4, SR_TID.X ;  /* 0x0000000000047919 */ /* 0x010ea20000002100 */
[----:B------:R-:W-:-:S04]  /*05d0*/  UIADD3 UR9, UPT, UPT, UR7, 0x1040, URZ ;  /* 0x0000104007097890 */ /* 0x000fc8000fffe0ff */
[----:B------:R-:W-:Y:S01]  /*05e0*/  BAR.SYNC.DEFER_BLOCKING 0x0 ;  /* 0x0000000000007b1d */ /* 0x000fe20000010000 */
[----:B-1----:R-:W-:Y:S02]  /*05f0*/  ULEA UR7, UR8, UR7, 0x18 ;  /* 0x0000000708077291 */ /* 0x002fe4000f8ec0ff */
[----:B------:R-:W-:-:S04]  /*0600*/  ULEA UR9, UR8, UR9, 0x18 ;  /* 0x0000000908097291 */ /* 0x000fc8000f8ec0ff */
[----:B0-----:R-:W-:Y:S02]  /*0610*/  LEA R0, R0, UR7, 0x4 ;  /* 0x0000000700007c11 */ /* 0x001fe4000f8e20ff */
[----:B--2---:R-:W-:-:S03]  /*0620*/  LEA R4, R4, UR9, 0x4 ;  /* 0x0000000904047c11 */ /* 0x004fc6000f8e20ff */
[----:B------:R-:W-:Y:S01]  /*0630*/  LDS.128 R8, [R0] ;  /* 0x0000000000087984 */ /* 0x000fe20000000c00 */
[----:B------:R-:W0:Y:S03]  /*0640*/  LDCU UR7, c[0x0][0x3a0] ;  /* 0x00007400ff0777ac */ /* 0x000e260008000800 */
[----:B------:R-:W1:Y:S01]  /*0650*/  LDS.128 R12, [R4] ;  /* 0x00000000040c7984 */ /* 0x000e620000000c00 */
[----:B0-----:R-:W-:Y:S01]  /*0660*/  UISETP.GE.AND UP0, UPT, UR4, UR7, UPT ;  /* 0x000000070400728c */ /* 0x001fe2000bf06270 */
[C---:B-1----:R-:W-:Y:S01]  /*0670*/  FFMA R29, R8.reuse, R12, R29 ;  /* 0x0000000c081d7223 */ /* 0x042fe2000000001d */
[C---:B------:R-:W-:Y:S01]  /*0680*/  FFMA R26, R8.reuse, R13, R26 ;  /* 0x0000000d081a7223 */ /* 0x040fe2000000001a */
[CC--:B------:R-:W-:Y:S01]  /*0690*/  FFMA R27, R8.reuse, R14.reuse, R27 ;  /* 0x0000000e081b7223 */ /* 0x0c0fe2000000001b */
[----:B------:R-:W-:Y:S01]  /*06a0*/  FFMA R8, R8, R15, R34 ;  /* 0x0000000f08087223 */ /* 0x000fe20000000022 */
[C---:B------:R-:W-:Y:S01]  /*06b0*/  FFMA R31, R12.reuse, R9, R31 ;  /* 0x000000090c1f7223 */ /* 0x040fe2000000001f */
[CC--:B------:R-:W-:Y:S01]  /*06c0*/  FFMA R32, R9.reuse, R13.reuse, R32 ;  /* 0x0000000d09207223 */ /* 0x0c0fe20000000020 */
[C---:B------:R-:W-:Y:S01]  /*06d0*/  FFMA R30, R9.reuse, R14, R30 ;  /* 0x0000000e091e7223 */ /* 0x040fe2000000001e */
[----:B------:R-:W-:Y:S01]  /*06e0*/  FFMA R34, R12, R10, R23 ;  /* 0x0000000a0c227223 */ /* 0x000fe20000000017 */
[C---:B------:R-:W-:Y:S01]  /*06f0*/  FFMA R33, R10.reuse, R13, R33 ;  /* 0x0000000d0a217223 */ /* 0x040fe20000000021 */
[CC--:B------:R-:W-:Y:S01]  /*0700*/  FFMA R35, R10.reuse, R14.reuse, R35 ;  /* 0x0000000e0a237223 */ /* 0x0c0fe20000000023 */
[-C--:B------:R-:W-:Y:S01]  /*0710*/  FFMA R9, R9, R15.reuse, R16 ;  /* 0x0000000f09097223 */ /* 0x080fe20000000010 */
[----:B------:R-:W-:Y:S01]  /*0720*/  FFMA R10, R10, R15, R20 ;  /* 0x0000000f0a0a7223 */ /* 0x000fe20000000014 */
[----:B------:R-:W-:Y:S01]  /*0730*/  FFMA R12, R12, R11, R17 ;  /* 0x0000000b0c0c7223 */ /* 0x000fe20000000011 */
[C---:B------:R-:W-:Y:S01]  /*0740*/  FFMA R13, R11.reuse, R13, R22 ;  /* 0x0000000d0b0d7223 */ /* 0x040fe20000000016 */
[----:B------:R-:W-:Y:S01]  /*0750*/  LDS.128 R16, [R0+0x100] ;  /* 0x0001000000107984 */ /* 0x000fe20000000c00 */
[C---:B------:R-:W-:Y:S01]  /*0760*/  FFMA R25, R11.reuse, R14, R25 ;  /* 0x0000000e0b197223 */ /* 0x040fe20000000019 */
[----:B------:R-:W-:-:S02]  /*0770*/  FFMA R11, R11, R15, R28 ;  /* 0x0000000f0b0b7223 */ /* 0x000fc4000000001c */
[----:B------:R-:W0:Y:S04]  /*0780*/  LDS.128 R20, [R4+0x100] ;  /* 0x0001000004147984 */ /* 0x000e280000000c00 */
[----:B------:R-:W1:Y:S04]  /*0790*/  LDS R16, [R4+0x110] ;  /* 0x0001100004107984 */ /* 0x000e680000000800 */
[----:B------:R-:W2:Y:S01]  /*07a0*/  LDS R14, [R0+0x110] ;  /* 0x00011000000e7984 */ /* 0x000ea20000000800 */
[C---:B0-----:R-:W-:Y:S01]  /*07b0*/  FFMA R29, R17.reuse, R21, R29 ;  /* 0x00000015111d7223 */ /* 0x041fe2000000001d */
[CC--:B------:R-:W-:Y:S01]  /*07c0*/  FFMA R26, R17.reuse, R22.reuse, R26 ;  /* 0x00000016111a7223 */ /* 0x0c0fe2000000001a */
[-C--:B------:R-:W-:Y:S01]  /*07d0*/  FFMA R27, R17, R23.reuse, R27 ;  /* 0x00000017111b7223 */ /* 0x080fe2000000001b */
[CC--:B------:R-:W-:Y:S01]  /*07e0*/  FFMA R32, R18.reuse, R22.reuse, R32 ;  /* 0x0000001612207223 */ /* 0x0c0fe20000000020 */
[----:B------:R-:W-:Y:S01]  /*07f0*/  FFMA R33, R19, R22, R33 ;  /* 0x0000001613217223 */ /* 0x000fe20000000021 */
[----:B-1----:R-:W-:Y:S01]  /*0800*/  FFMA R17, R17, R16, R8 ;  /* 0x0000001011117223 */ /* 0x002fe20000000008 */
[CC--:B------:R-:W-:Y:S01]  /*0810*/  FFMA R31, R21.reuse, R18.reuse, R31 ;  /* 0x00000012151f7223 */ /* 0x0c0fe2000000001f */
[----:B------:R-:W-:Y:S01]  /*0820*/  FFMA R30, R18, R23, R30 ;  /* 0x00000017121e7223 */ /* 0x000fe2000000001e */
[C---:B------:R-:W-:Y:S01]  /*0830*/  FFMA R15, R16.reuse, R18, R9 ;  /* 0x00000012100f7223 */ /* 0x040fe20000000009 */
[----:B------:R-:W-:Y:S01]  /*0840*/  FFMA R34, R21, R19, R34 ;  /* 0x0000001315227223 */ /* 0x000fe20000000022 */
[----:B------:R-:W-:Y:S01]  /*0850*/  FFMA R35, R19, R23, R35 ;  /* 0x0000001713237223 */ /* 0x000fe20000000023 */
[----:B------:R-:W-:Y:S01]  /*0860*/  FFMA R10, R16, R19, R10 ;  /* 0x00000013100a7223 */ /* 0x000fe2000000000a */
[C---:B--2---:R-:W-:Y:S01]  /*0870*/  FFMA R28, R14.reuse, R21, R12 ;  /* 0x000000150e1c7223 */ /* 0x044fe2000000000c */
[C---:B------:R-:W-:Y:S01]  /*0880*/  FFMA R22, R14.reuse, R22, R13 ;  /* 0x000000160e167223 */ /* 0x040fe2000000000d */
[----:B------:R-:W-:Y:S01]  /*0890*/  LDS.64 R18, [R4+0x208] ;  /* 0x0002080004127984 */ /* 0x000fe20000000a00 */
[C---:B------:R-:W-:Y:S01]  /*08a0*/  FFMA R25, R14.reuse, R23, R25 ;  /* 0x000000170e197223 */ /* 0x040fe20000000019 */
[----:B------:R-:W-:-:S02]  /*08b0*/  FFMA R14, R14, R16, R11 ;  /* 0x000000100e0e7223 */ /* 0x000fc4000000000b */
[----:B------:R-:W0:Y:S04]  /*08c0*/  LDS.64 R12, [R0+0x208] ;  /* 0x00020800000c7984 */ /* 0x000e280000000a00 */
[----:B------:R-:W1:Y:S04]  /*08d0*/  LDS.64 R8, [R4+0x210] ;  /* 0x0002100004087984 */ /* 0x000e680000000a00 */
[----:B------:R-:W2:Y:S01]  /*08e0*/  LDS.64 R20, [R0+0x210] ;  /* 0x0002100000147984 */ /* 0x000ea20000000a00 */
[----:B0-----:R-:W-:Y:S01]  /*08f0*/  FFMA R31, R18, R13, R31 ;  /* 0x0000000d121f7223 */ /* 0x001fe2000000001f */
[CC--:B------:R-:W-:Y:S01]  /*0900*/  FFMA R32, R13.reuse, R19.reuse, R32 ;  /* 0x000000130d207223 */ /* 0x0c0fe20000000020 */
[C---:B------:R-:W-:Y:S01]  /*0910*/  FFMA R29, R12.reuse, R18, R29 ;  /* 0x000000120c1d7223 */ /* 0x040fe2000000001d */
[----:B------:R-:W-:Y:S01]  /*0920*/  FFMA R26, R12, R19, R26 ;  /* 0x000000130c1a7223 */ /* 0x000fe2000000001a */
[----:B-1----:R-:W-:Y:S01]  /*0930*/  FFMA R30, R8, R13, R30 ;  /* 0x0000000d081e7223 */ /* 0x002fe2000000001e */
[-C--:B------:R-:W-:Y:S01]  /*0940*/  FFMA R15, R13, R9.reuse, R15 ;  /* 0x000000090d0f7223 */ /* 0x080fe2000000000f */
[C---:B------:R-:W-:Y:S01]  /*0950*/  FFMA R27, R12.reuse, R8, R27 ;  /* 0x000000080c1b7223 */ /* 0x040fe2000000001b */
[----:B------:R-:W-:Y:S01]  /*0960*/  FFMA R12, R12, R9, R17 ;  /* 0x000000090c0c7223 */ /* 0x000fe20000000011 */
[----:B--2---:R-:W-:Y:S01]  /*0970*/  FFMA R13, R18, R21, R28 ;  /* 0x00000015120d7223 */ /* 0x004fe2000000001c */
[C---:B------:R-:W-:Y:S01]  /*0980*/  FFMA R34, R20.reuse, R18, R34 ;  /* 0x0000001214227223 */ /* 0x040fe20000000022 */
[C---:B------:R-:W-:Y:S01]  /*0990*/  FFMA R33, R20.reuse, R19, R33 ;  /* 0x0000001314217223 */ /* 0x040fe20000000021 */
[C---:B------:R-:W-:Y:S01]  /*09a0*/  FFMA R35, R20.reuse, R8, R35 ;  /* 0x0000000814237223 */ /* 0x040fe20000000023 */
[----:B------:R-:W-:Y:S01]  /*09b0*/  FFMA R10, R20, R9, R10 ;  /* 0x00000009140a7223 */ /* 0x000fe2000000000a */
[C---:B------:R-:W-:Y:S01]  /*09c0*/  FFMA R11, R21.reuse, R19, R22 ;  /* 0x00000013150b7223 */ /* 0x040fe20000000016 */
[----:B------:R-:W-:Y:S01]  /*09d0*/  FFMA R25, R8, R21, R25 ;  /* 0x0000001508197223 */ /* 0x000fe20000000019 */
[----:B------:R-:W-:Y:S01]  /*09e0*/  FFMA R28, R21, R9, R14 ;  /* 0x00000009151c7223 */ /* 0x000fe2000000000e */
[----:B------:R-:W-:Y:S04]  /*09f0*/  LDS.128 R16, [R0+0x310] ;  /* 0x0003100000107984 */ /* 0x000fe80000000c00 */
[----:B------:R-:W0:Y:S04]  /*0a00*/  LDS.128 R20, [R4+0x310] ;  /* 0x0003100004147984 */ /* 0x000e280000000c00 */
[----:B------:R-:W1:Y:S04]  /*0a10*/  LDS R8, [R4+0x30c] ;  /* 0x00030c0004087984 */ /* 0x000e680000000800 */
[----:B------:R-:W2:Y:S01]  /*0a20*/  LDS R23, [R0+0x30c] ;  /* 0x00030c0000177984 */ /* 0x000ea20000000800 */
[C---:B0-----:R-:W-:Y:S01]  /*0a30*/  FFMA R32, R16.reuse, R20, R32 ;  /* 0x0000001410207223 */ /* 0x041fe20000000020 */
[----:B------:R-:W-:Y:S01]  /*0a40*/  FFMA R30, R16, R21, R30 ;  /* 0x00000015101e7223 */ /* 0x000fe2000000001e */
        /* <DEDUP_REMOVED lines=8> */
[CC--:B------:R-:W-:Y:S01]  /*0ad0*/  FFMA R27, R23.reuse, R21.reuse, R27 ;  /* 0x00000015171b7223 */ /* 0x0c0fe2000000001b */
[-C--:B------:R-:W-:Y:S01]  /*0ae0*/  FFMA R23, R23, R22.reuse, R12 ;  /* 0x0000001617177223 */ /* 0x080fe2000000000c */
[----:B------:R-:W-:Y:S01]  /*0af0*/  FFMA R17, R17, R22, R10 ;  /* 0x0000001611117223 */ /* 0x000fe2000000000a */
[----:B------:R-:W-:Y:S01]  /*0b00*/  FFMA R20, R20, R18, R11 ;  /* 0x0000001214147223 */ /* 0x000fe2000000000b */
[----:B------:R-:W-:Y:S01]  /*0b10*/  LDS.128 R12, [R4+0x410] ;  /* 0x00041000040c7984 */ /* 0x000fe20000000c00 */
[C---:B------:R-:W-:Y:S01]  /*0b20*/  FFMA R25, R18.reuse, R21, R25 ;  /* 0x0000001512197223 */ /* 0x040fe20000000019 */
[----:B------:R-:W-:-:S02]  /*0b30*/  FFMA R28, R18, R22, R28 ;  /* 0x00000016121c7223 */ /* 0x000fc4000000001c */
[----:B------:R-:W0:Y:S02]  /*0b40*/  LDS.128 R8, [R0+0x410] ;  /* 0x0004100000087984 */ /* 0x000e240000000c00 */
[C---:B0-----:R-:W-:Y:S01]  /*0b50*/  FFMA R29, R8.reuse, R12, R29 ;  /* 0x0000000c081d7223 */ /* 0x041fe2000000001d */
[C---:B------:R-:W-:Y:S01]  /*0b60*/  FFMA R26, R8.reuse, R13, R26 ;  /* 0x0000000d081a7223 */ /* 0x040fe2000000001a */
[-C--:B------:R-:W-:Y:S01]  /*0b70*/  FFMA R27, R8, R14.reuse, R27 ;  /* 0x0000000e081b7223 */ /* 0x080fe2000000001b */
[C---:B------:R-:W-:Y:S01]  /*0b80*/  FFMA R31, R12.reuse, R9, R31 ;  /* 0x000000090c1f7223 */ /* 0x040fe2000000001f */
[CC--:B------:R-:W-:Y:S01]  /*0b90*/  FFMA R32, R9.reuse, R13.reuse, R32 ;  /* 0x0000000d09207223 */ /* 0x0c0fe20000000020 */
[C---:B------:R-:W-:Y:S01]  /*0ba0*/  FFMA R30, R9.reuse, R14, R30 ;  /* 0x0000000e091e7223 */ /* 0x040fe2000000001e */
[----:B------:R-:W-:Y:S01]  /*0bb0*/  FFMA R34, R12, R10, R34 ;  /* 0x0000000a0c227223 */ /* 0x000fe20000000022 */
[C---:B------:R-:W-:Y:S01]  /*0bc0*/  FFMA R33, R10.reuse, R13, R33 ;  /* 0x0000000d0a217223 */ /* 0x040fe20000000021 */
[-C--:B------:R-:W-:Y:S01]  /*0bd0*/  FFMA R35, R10, R14.reuse, R35 ;  /* 0x0000000e0a237223 */ /* 0x080fe20000000023 */
[-C--:B------:R-:W-:Y:S01]  /*0be0*/  FFMA R8, R8, R15.reuse, R23 ;  /* 0x0000000f08087223 */ /* 0x080fe20000000017 */
        /* <DEDUP_REMOVED lines=11> */
[C---:B------:R-:W-:Y:S01]  /*0ca0*/  FFMA R26, R17.reuse, R22, R26 ;  /* 0x00000016111a7223 */ /* 0x040fe2000000001a */
[-C--:B------:R-:W-:Y:S01]  /*0cb0*/  FFMA R27, R17, R23.reuse, R27 ;  /* 0x00000017111b7223 */ /* 0x080fe2000000001b */
[C---:B------:R-:W-:Y:S01]  /*0cc0*/  FFMA R31, R21.reuse, R18, R31 ;  /* 0x00000012151f7223 */ /* 0x040fe2000000001f */
[CC--:B------:R-:W-:Y:S01]  /*0cd0*/  FFMA R32, R18.reuse, R22.reuse, R32 ;  /* 0x0000001612207223 */ /* 0x0c0fe20000000020 */
[----:B------:R-:W-:Y:S01]  /*0ce0*/  FFMA R30, R18, R23, R30 ;  /* 0x00000017121e7223 */ /* 0x000fe2000000001e */
[----:B------:R-:W-:Y:S01]  /*0cf0*/  FFMA R34, R21, R19, R34 ;  /* 0x0000001315227223 */ /* 0x000fe20000000022 */
[C---:B------:R-:W-:Y:S01]  /*0d00*/  FFMA R33, R19.reuse, R22, R33 ;  /* 0x0000001613217223 */ /* 0x040fe20000000021 */
[----:B------:R-:W-:Y:S01]  /*0d10*/  FFMA R35, R19, R23, R35 ;  /* 0x0000001713237223 */ /* 0x000fe20000000023 */
[----:B-1----:R-:W-:Y:S01]  /*0d20*/  FFMA R17, R17, R16, R8 ;  /* 0x0000001011117223 */ /* 0x002fe20000000008 */
[C---:B------:R-:W-:Y:S01]  /*0d30*/  FFMA R18, R16.reuse, R18, R9 ;  /* 0x0000001210127223 */ /* 0x040fe20000000009 */
        /* <DEDUP_REMOVED lines=9> */
[C---:B0-----:R-:W-:Y:S01]  /*0dd0*/  FFMA R29, R10.reuse, R12, R29 ;  /* 0x0000000c0a1d7223 */ /* 0x041fe2000000001d */
[----:B------:R-:W-:Y:S01]  /*0de0*/  FFMA R26, R10, R13, R26 ;  /* 0x0000000d0a1a7223 */ /* 0x000fe2000000001a */
[----:B------:R-:W-:Y:S01]  /*0df0*/  FFMA R31, R12, R11, R31 ;  /* 0x0000000b0c1f7223 */ /* 0x000fe2000000001f */
[C---:B------:R-:W-:Y:S01]  /*0e00*/  FFMA R32, R11.reuse, R13, R32 ;  /* 0x0000000d0b207223 */ /* 0x040fe20000000020 */
[----:B-1----:R-:W-:Y:S01]  /*0e10*/  FFMA R27, R10, R8, R27 ;  /* 0x000000080a1b7223 */ /* 0x002fe2000000001b */
[----:B------:R-:W-:Y:S01]  /*0e20*/  FFMA R30, R8, R11, R30 ;  /* 0x0000000b081e7223 */ /* 0x000fe2000000001e */
[-C--:B------:R-:W-:Y:S01]  /*0e30*/  FFMA R10, R10, R9.reuse, R17 ;  /* 0x000000090a0a7223 */ /* 0x080fe20000000011 */
[----:B------:R-:W-:Y:S01]  /*0e40*/  FFMA R11, R11, R9, R18 ;  /* 0x000000090b0b7223 */ /* 0x000fe20000000012 */
[C---:B--2---:R-:W-:Y:S01]  /*0e50*/  FFMA R33, R20.reuse, R13, R33 ;  /* 0x0000000d14217223 */ /* 0x044fe20000000021 */
[C---:B------:R-:W-:Y:S01]  /*0e60*/  FFMA R34, R20.reuse, R12, R34 ;  /* 0x0000000c14227223 */ /* 0x040fe20000000022 */
[C---:B------:R-:W-:Y:S01]  /*0e70*/  FFMA R35, R20.reuse, R8, R35 ;  /* 0x0000000814237223 */ /* 0x040fe20000000023 */
[----:B------:R-:W-:Y:S01]  /*0e80*/  FFMA R14, R20, R9, R19 ;  /* 0x00000009140e7223 */ /* 0x000fe20000000013 */
[----:B------:R-:W-:Y:S01]  /*0e90*/  FFMA R15, R12, R21, R15 ;  /* 0x000000150c0f7223 */ /* 0x000fe2000000000f */
[C---:B------:R-:W-:Y:S01]  /*0ea0*/  FFMA R13, R21.reuse, R13, R22 ;  /* 0x0000000d150d7223 */ /* 0x040fe20000000016 */
[----:B------:R-:W-:Y:S01]  /*0eb0*/  FFMA R25, R8, R21, R25 ;  /* 0x0000001508197223 */ /* 0x000fe20000000019 */
[----:B------:R-:W-:Y:S01]  /*0ec0*/  FFMA R28, R21, R9, R28 ;  /* 0x00000009151c7223 */ /* 0x000fe2000000001c */
[----:B------:R-:W-:Y:S04]  /*0ed0*/  LDS.128 R16, [R0+0x720] ;  /* 0x0007200000107984 */ /* 0x000fe80000000c00 */
[----:B------:R-:W0:Y:S04]  /*0ee0*/  LDS R8, [R4+0x71c] ;  /* 0x00071c0004087984 */ /* 0x000e280000000800 */
[----:B------:R-:W1:Y:S04]  /*0ef0*/  LDS.128 R20, [R4+0x720] ;  /* 0x0007200004147984 */ /* 0x000e680000000c00 */
[----:B------:R-:W2:Y:S01]  /*0f00*/  LDS R9, [R0+0x71c] ;  /* 0x00071c0000097984 */ /* 0x000ea20000000800 */
[----:B0-----:R-:W-:Y:S01]  /*0f10*/  FFMA R31, R16, R8, R31 ;  /* 0x00000008101f7223 */ /* 0x001fe2000000001f */
[C---:B------:R-:W-:Y:S01]  /*0f20*/  FFMA R19, R8.reuse, R18, R15 ;  /* 0x0000001208137223 */ /* 0x040fe2000000000f */
[----:B-1----:R-:W-:Y:S01]  /*0f30*/  FFMA R23, R8, R17, R34 ;  /* 0x0000001108177223 */ /* 0x002fe20000000022 */
[CC--:B------:R-:W-:Y:S01]  /*0f40*/  FFMA R32, R16.reuse, R20.reuse, R32 ;  /* 0x0000001410207223 */ /* 0x0c0fe20000000020 */
[----:B------:R-:W-:Y:S01]  /*0f50*/  FFMA R30, R16, R21, R30 ;  /* 0x00000015101e7223 */ /* 0x000fe2000000001e */
[----:B------:R-:W-:Y:S01]  /*0f60*/  FFMA R33, R20, R17, R33 ;  /* 0x0000001114217223 */ /* 0x000fe20000000021 */
[----:B--2---:R-:W-:Y:S01]  /*0f70*/  FFMA R26, R9, R20, R26 ;  /* 0x00000014091a7223 */ /* 0x004fe2000000001a */
[-C--:B------:R-:W-:Y:S01]  /*0f80*/  FFMA R35, R17, R21.reuse, R35 ;  /* 0x0000001511237223 */ /* 0x080fe20000000023 */
[C---:B------:R-:W-:Y:S01]  /*0f90*/  FFMA R29, R9.reuse, R8, R29 ;  /* 0x00000008091d7223 */ /* 0x040fe2000000001d */
[CC--:B------:R-:W-:Y:S01]  /*0fa0*/  FFMA R27, R9.reuse, R21.reuse, R27 ;  /* 0x00000015091b7223 */ /* 0x0c0fe2000000001b */
[-C--:B------:R-:W-:Y:S01]  /*0fb0*/  FFMA R34, R9, R22.reuse, R10 ;  /* 0x0000001609227223 */ /* 0x080fe2000000000a */
        /* <DEDUP_REMOVED lines=30> */
[----:B------:R-:W-:Y:S01]  /*11a0*/  FFMA R31, R21, R18, R31 ;  /* 0x00000012151f7223 */ /* 0x000fe2000000001f */
[----:B-1----:R-:W-:Y:S01]  /*11b0*/  FFMA R34, R17, R16, R34 ;  /* 0x0000001011227223 */ /* 0x002fe20000000022 */
[CC--:B------:R-:W-:Y:S01]  /*11c0*/  FFMA R32, R18.reuse, R22.reuse, R32 ;  /* 0x0000001612207223 */ /* 0x0c0fe20000000020 */
[----:B------:R-:W-:Y:S01]  /*11d0*/  FFMA R30, R18, R23, R30 ;  /* 0x00000017121e7223 */ /* 0x000fe2000000001e */
[----:B------:R-:W-:Y:S01]  /*11e0*/  FFMA R15, R21, R19, R8 ;  /* 0x00000013150f7223 */ /* 0x000fe20000000008 */
[C---:B------:R-:W-:Y:S01]  /*11f0*/  FFMA R33, R19.reuse, R22, R33 ;  /* 0x0000001613217223 */ /* 0x040fe20000000021 */
[----:B------:R-:W-:Y:S01]  /*1200*/  FFMA R35, R19, R23, R35 ;  /* 0x0000001713237223 */ /* 0x000fe20000000023 */
        /* <DEDUP_REMOVED lines=14> */
[C---:B-1----:R-:W-:Y:S01]  /*12f0*/  FFMA R27, R10.reuse, R8, R27 ;  /* 0x000000080a1b7223 */ /* 0x042fe2000000001b */
[----:B------:R-:W-:Y:S01]  /*1300*/  FFMA R34, R10, R9, R34 ;  /* 0x000000090a227223 */ /* 0x000fe20000000022 */
[----:B------:R-:W-:Y:S01]  /*1310*/  FFMA R30, R8, R11, R30 ;  /* 0x0000000b081e7223 */ /* 0x000fe2000000001e */
        /* <DEDUP_REMOVED lines=14> */
[----:B------:R-:W-:Y:S01]  /*1400*/  FFMA R19, R8, R17, R15 ;  /* 0x0000001108137223 */ /* 0x000fe2000000000f */
[CC--:B-1----:R-:W-:Y:S01]  /*1410*/  FFMA R32, R16.reuse, R20.reuse, R32 ;  /* 0x0000001410207223 */ /* 0x0c2fe20000000020 */
[----:B------:R-:W-:Y:S01]  /*1420*/  FFMA R30, R16, R21, R30 ;  /* 0x00000015101e7223 */ /* 0x000fe2000000001e */
[----:B------:R-:W-:Y:S01]  /*1430*/  FFMA R33, R20, R17, R33 ;  /* 0x0000001114217223 */ /* 0x000fe20000000021 */
[-C--:B------:R-:W-:Y:S01]  /*1440*/  FFMA R35, R17, R21.reuse, R35 ;  /* 0x0000001511237223 */ /* 0x080fe20000000023 */
[C---:B--2---:R-:W-:Y:S01]  /*1450*/  FFMA R26, R9.reuse, R20, R26 ;  /* 0x00000014091a7223 */ /* 0x044fe2000000001a */
[----:B------:R-:W-:Y:S01]  /*1460*/  FFMA R23, R8, R18, R12 ;  /* 0x0000001208177223 */ /* 0x000fe2000000000c */
        /* <DEDUP_REMOVED lines=32> */
[CC--:B------:R-:W-:Y:S01]  /*1670*/  FFMA R27, R17.reuse, R23.reuse, R27 ;  /* 0x00000017111b7223 */ /* 0x0c0fe2000000001b */
[C---:B------:R-:W-:Y:S01]  /*1680*/  FFMA R32, R18.reuse, R22, R32 ;  /* 0x0000001612207223 */ /* 0x040fe20000000020 */
[----:B-1----:R-:W-:Y:S01]  /*1690*/  FFMA R34, R17, R16, R34 ;  /* 0x0000001011227223 */ /* 0x002fe20000000022 */
[----:B------:R-:W-:Y:S01]  /*16a0*/  FFMA R33, R19, R22, R33 ;  /* 0x0000001613217223 */ /* 0x000fe20000000021 */
        /* <DEDUP_REMOVED lines=11> */
[----:B------:R-:W-:Y:S04]  /*1760*/  LDS.64 R12, [R4+0xe38] ;  /* 0x000e3800040c7984 */ /* 0x000fe80000000a00 */
[----:B------:R-:W0:Y:S04]  /*1770*/  LDS.64 R20, [R0+0xe40] ;  /* 0x000e400000147984 */ /* 0x000e280000000a00 */
[----:B------:R-:W1:Y:S01]  /*1780*/  LDS.64 R8, [R0+0xe38] ;  /* 0x000e380000087984 */ /* 0x000e620000000a00 */
[C---:B0-----:R-:W-:Y:S01]  /*1790*/  FFMA R23, R20.reuse, R12, R15 ;  /* 0x0000000c14177223 */ /* 0x041fe2000000000f */
[C---:B------:R-:W-:Y:S01]  /*17a0*/  FFMA R33, R20.reuse, R13, R33 ;  /* 0x0000000d14217223 */ /* 0x040fe20000000021 */
[C---:B------:R-:W-:Y:S01]  /*17b0*/  FFMA R35, R20.reuse, R18, R35 ;  /* 0x0000001214237223 */ /* 0x040fe20000000023 */
[----:B------:R-:W-:Y:S01]  /*17c0*/  FFMA R20, R20, R19, R10 ;  /* 0x0000001314147223 */ /* 0x000fe2000000000a */
[C---:B-1----:R-:W-:Y:S01]  /*17d0*/  FFMA R29, R8.reuse, R12, R29 ;  /* 0x0000000c081d7223 */ /* 0x042fe2000000001d */
[C---:B------:R-:W-:Y:S01]  /*17e0*/  FFMA R26, R8.reuse, R13, R26 ;  /* 0x0000000d081a7223 */ /* 0x040fe2000000001a */
[C---:B------:R-:W-:Y:S01]  /*17f0*/  FFMA R27, R8.reuse, R18, R27 ;  /* 0x00000012081b7223 */ /* 0x040fe2000000001b */
[----:B------:R-:W-:Y:S01]  /*1800*/  FFMA R34, R8, R19, R34 ;  /* 0x0000001308227223 */ /* 0x000fe20000000022 */
[----:B------:R-:W-:Y:S01]  /*1810*/  FFMA R31, R12, R9, R31 ;  /* 0x000000090c1f7223 */ /* 0x000fe2000000001f */
[C---:B------:R-:W-:Y:S01]  /*1820*/  FFMA R32, R9.reuse, R13, R32 ;  /* 0x0000000d09207223 */ /* 0x040fe20000000020 */
[----:B------:R-:W-:Y:S01]  /*1830*/  FFMA R30, R18, R9, R30 ;  /* 0x00000009121e7223 */ /* 0x000fe2000000001e */
[----:B------:R-:W-:Y:S01]  /*1840*/  FFMA R16, R9, R19, R11 ;  /* 0x0000001309107223 */ /* 0x000fe2000000000b */
[----:B------:R-:W-:Y:S01]  /*1850*/  FFMA R17, R12, R21, R17 ;  /* 0x000000150c117223 */ /* 0x000fe20000000011 */
[----:B------:R-:W-:Y:S01]  /*1860*/  LDS.128 R8, [R4+0xf40] ;  /* 0x000f400004087984 */ /* 0x000fe20000000c00 */
[C---:B------:R-:W-:Y:S01]  /*1870*/  FFMA R22, R21.reuse, R13, R22 ;  /* 0x0000000d15167223 */ /* 0x040fe20000000016 */
[----:B------:R-:W-:Y:S01]  /*1880*/  FFMA R25, R18, R21, R25 ;  /* 0x0000001512197223 */ /* 0x000fe20000000019 */
[----:B------:R-:W-:Y:S01]  /*1890*/  FFMA R28, R21, R19, R28 ;  /* 0x00000013151c7223 */ /* 0x000fe2000000001c */
[----:B------:R-:W-:Y:S04]  /*18a0*/  LDS R4, [R4+0xf3c] ;  /* 0x000f3c0004047984 */ /* 0x000fe80000000800 */
[----:B------:R-:W0:Y:S04]  /*18b0*/  LDS R11, [R0+0xf3c] ;  /* 0x000f3c00000b7984 */ /* 0x000e280000000800 */
[----:B------:R-:W1:Y:S01]  /*18c0*/  LDS.128 R12, [R0+0xf40] ;  /* 0x000f4000000c7984 */ /* 0x000e620000000c00 */
[C---:B0-----:R-:W-:Y:S01]  /*18d0*/  FFMA R29, R11.reuse, R4, R29 ;  /* 0x000000040b1d7223 */ /* 0x041fe2000000001d */
[C---:B------:R-:W-:Y:S01]  /*18e0*/  FFMA R26, R11.reuse, R8, R26 ;  /* 0x000000080b1a7223 */ /* 0x040fe2000000001a */
[CC--:B------:R-:W-:Y:S01]  /*18f0*/  FFMA R27, R11.reuse, R9.reuse, R27 ;  /* 0x000000090b1b7223 */ /* 0x0c0fe2000000001b */
[----:B------:R-:W-:Y:S01]  /*1900*/  FFMA R34, R11, R10, R34 ;  /* 0x0000000a0b227223 */ /* 0x000fe20000000022 */
[C---:B-1----:R-:W-:Y:S01]  /*1910*/  FFMA R31, R12.reuse, R4, R31 ;  /* 0x000000040c1f7223 */ /* 0x042fe2000000001f */
[C---:B------:R-:W-:Y:S01]  /*1920*/  FFMA R32, R12.reuse, R8, R32 ;  /* 0x000000080c207223 */ /* 0x040fe20000000020 */
[C---:B------:R-:W-:Y:S01]  /*1930*/  FFMA R30, R12.reuse, R9, R30 ;  /* 0x000000090c1e7223 */ /* 0x040fe2000000001e */
[-C--:B------:R-:W-:Y:S01]  /*1940*/  FFMA R16, R12, R10.reuse, R16 ;  /* 0x0000000a0c107223 */ /* 0x080fe20000000010 */
[-C--:B------:R-:W-:Y:S01]  /*1950*/  FFMA R23, R4, R13.reuse, R23 ;  /* 0x0000000d04177223 */ /* 0x080fe20000000017 */
[----:B------:R-:W-:Y:S01]  /*1960*/  FFMA R33, R8, R13, R33 ;  /* 0x0000000d08217223 */ /* 0x000fe20000000021 */
[CC--:B------:R-:W-:Y:S01]  /*1970*/  FFMA R35, R13.reuse, R9.reuse, R35 ;  /* 0x000000090d237223 */ /* 0x0c0fe20000000023 */
[----:B------:R-:W-:Y:S01]  /*1980*/  FFMA R20, R13, R10, R20 ;  /* 0x0000000a0d147223 */ /* 0x000fe20000000014 */
[-C--:B------:R-:W-:Y:S01]  /*1990*/  FFMA R17, R4, R14.reuse, R17 ;  /* 0x0000000e04117223 */ /* 0x080fe20000000011 */
[----:B------:R-:W-:Y:S01]  /*19a0*/  FFMA R22, R8, R14, R22 ;  /* 0x0000000e08167223 */ /* 0x000fe20000000016 */
[C---:B------:R-:W-:Y:S01]  /*19b0*/  FFMA R25, R14.reuse, R9, R25 ;  /* 0x000000090e197223 */ /* 0x040fe20000000019 */
[----:B------:R-:W-:Y:S01]  /*19c0*/  FFMA R28, R14, R10, R28 ;  /* 0x0000000a0e1c7223 */ /* 0x000fe2000000001c */
[----:B------:R-:W-:Y:S06]  /*19d0*/  BAR.SYNC.DEFER_BLOCKING 0x0 ;  /* 0x0000000000007b1d */ /* 0x000fec0000010000 */
[----:B------:R-:W-:Y:S05]  /*19e0*/  BRA.U !UP0, `(.L_x_14) ;  /* 0xffffffe908147547 */ /* 0x000fea000b83ffff */
.L_x_8:
[----:B------:R-:W0:Y:S01]  /*19f0*/  LDCU.64 UR8, c[0x0][0x398] ;  /* 0x00007300ff0877ac */ /* 0x000e220008000a00 */
[----:B------:R-:W1:Y:S01]  /*1a00*/  LDC.64 R2, c[0x0][0x390] ;  /* 0x0000e400ff027b82 */ /* 0x000e620000000a00 */
[C---:B------:R-:W-:Y:S02]  /*1a10*/  IADD3 R0, PT, PT, R7.reuse, 0x1, RZ ;  /* 0x0000000107007810 */ /* 0x040fe40007ffe0ff */
[C---:B------:R-:W-:Y:S02]  /*1a20*/  IADD3 R4, PT, PT, R7.reuse, 0x2, RZ ;  /* 0x0000000207047810 */ /* 0x040fe40007ffe0ff */
[C---:B------:R-:W-:Y:S02]  /*1a30*/  IADD3 R8, PT, PT, R24.reuse, 0x1, RZ ;  /* 0x0000000118087810 */ /* 0x040fe40007ffe0ff */
[----:B0-----:R-:W-:Y:S01]  /*1a40*/  ISETP.GE.AND P2, PT, R7, UR9, PT ;  /* 0x0000000907007c0c */ /* 0x001fe2000bf46270 */
[----:B------:R-:W-:Y:S01]  /*1a50*/  IMAD R9, R24, UR9, R7 ;  /* 0x0000000918097c24 */ /* 0x000fe2000f8e0207 */
[----:B------:R-:W-:-:S02]  /*1a60*/  ISETP.GE.AND P3, PT, R0, UR9, PT ;  /* 0x0000000900007c0c */ /* 0x000fc4000bf66270 */
[----:B------:R-:W-:Y:S02]  /*1a70*/  ISETP.GE.AND P0, PT, R4, UR9, PT ;  /* 0x0000000904007c0c */ /* 0x000fe4000bf06270 */
[C---:B------:R-:W-:Y:S01]  /*1a80*/  ISETP.GE.OR P4, PT, R24.reuse, UR8, P2 ;  /* 0x0000000818007c0c */ /* 0x040fe20009786670 */
[----:B-1----:R-:W-:Y:S01]  /*1a90*/  IMAD.WIDE R4, R9, 0x4, R2 ;  /* 0x0000000409047825 */ /* 0x002fe200078e0202 */
[C---:B------:R-:W-:Y:S02]  /*1aa0*/  ISETP.GE.OR P6, PT, R24.reuse, UR8, P3 ;  /* 0x0000000818007c0c */ /* 0x040fe40009fc6670 */
[----:B------:R-:W-:Y:S02]  /*1ab0*/  ISETP.GE.OR P5, PT, R24, UR8, P0 ;  /* 0x0000000818007c0c */ /* 0x000fe400087a6670 */
[----:B------:R-:W-:Y:S02]  /*1ac0*/  IADD3 R7, PT, PT, R7, 0x3, RZ ;  /* 0x0000000307077810 */ /* 0x000fe40007ffe0ff */
[----:B------:R-:W-:-:S02]  /*1ad0*/  IADD3 R9, PT, PT, R9, UR9, RZ ;  /* 0x0000000909097c10 */ /* 0x000fc4000fffe0ff */
[----:B------:R-:W-:Y:S02]  /*1ae0*/  ISETP.GE.AND P1, PT, R7, UR9, PT ;  /* 0x0000000907007c0c */ /* 0x000fe4000bf26270 */
[C---:B------:R-:W-:Y:S01]  /*1af0*/  IADD3 R0, PT, PT, R24.reuse, 0x2, RZ ;  /* 0x0000000218007810 */ /* 0x040fe20007ffe0ff */
[----:B------:R0:W-:Y:S01]  /*1b00*/  @!P4 STG.E desc[UR10][R4.64], R29 ;  /* 0x0000001d0400c986 */ /* 0x0001e2000c10190a */
[----:B------:R-:W-:Y:S01]  /*1b10*/  ISETP.GE.OR P4, PT, R24, UR8, P1 ;  /* 0x0000000818007c0c */ /* 0x000fe20008f86670 */
[C---:B------:R-:W-:Y:S01]  /*1b20*/  IMAD.WIDE R6, R9.reuse, 0x4, R2 ;  /* 0x0000000409067825 */ /* 0x040fe200078e0202 */
[----:B------:R-:W-:Y:S01]  /*1b30*/  IADD3 R11, PT, PT, R9, UR9, RZ ;  /* 0x00000009090b7c10 */ /* 0x000fe2000fffe0ff */
[----:B------:R0:W-:Y:S01]  /*1b40*/  @!P6 STG.E desc[UR10][R4.64+0x4], R26 ;  /* 0x0000041a0400e986 */ /* 0x0001e2000c10190a */
[----:B------:R-:W-:Y:S02]  /*1b50*/  ISETP.GE.OR P6, PT, R8, UR8, P2 ;  /* 0x0000000808007c0c */ /* 0x000fe400097c6670 */
[----:B------:R-:W-:Y:S01]  /*1b60*/  IADD3 R24, PT, PT, R24, 0x3, RZ ;  /* 0x0000000318187810 */ /* 0x000fe20007ffe0ff */
[----:B------:R0:W-:Y:S01]  /*1b70*/  @!P5 STG.E desc[UR10][R4.64+0x8], R27 ;  /* 0x0000081b0400d986 */ /* 0x0001e2000c10190a */
[----:B------:R-:W-:-:S05]  /*1b80*/  ISETP.GE.OR P5, PT, R8, UR8, P3 ;  /* 0x0000000808007c0c */ /* 0x000fca0009fa6670 */
[----:B------:R0:W-:Y:S01]  /*1b90*/  @!P4 STG.E desc[UR10][R4.64+0xc], R34 ;  /* 0x00000c220400c986 */ /* 0x0001e2000c10190a */
[----:B------:R-:W-:-:S03]  /*1ba0*/  ISETP.GE.OR P4, PT, R8, UR8, P0 ;  /* 0x0000000808007c0c */ /* 0x000fc60008786670 */
[----:B------:R0:W-:Y:S01]  /*1bb0*/  @!P6 STG.E desc[UR10][R6.64], R31 ;  /* 0x0000001f0600e986 */ /* 0x0001e2000c10190a */
[----:B------:R-:W-:Y:S01]  /*1bc0*/  ISETP.GE.OR P6, PT, R8, UR8, P1 ;  /* 0x0000000808007c0c */ /* 0x000fe20008fc6670 */
[C-C-:B------:R-:W-:Y:S01]  /*1bd0*/  IMAD.WIDE R8, R11.reuse, 0x4, R2.reuse ;  /* 0x000000040b087825 */ /* 0x140fe200078e0202 */
[----:B------:R-:W-:Y:S01]  /*1be0*/  IADD3 R11, PT, PT, R11, UR9, RZ ;  /* 0x000000090b0b7c10 */ /* 0x000fe2000fffe0ff */
[----:B------:R0:W-:Y:S01]  /*1bf0*/  @!P5 STG.E desc[UR10][R6.64+0x4], R32 ;  /* 0x000004200600d986 */ /* 0x0001e2000c10190a */
[----:B------:R-:W-:Y:S02]  /*1c00*/  ISETP.GE.OR P5, PT, R0, UR8, P2 ;  /* 0x0000000800007c0c */ /* 0x000fe400097a6670 */
[----:B------:R-:W-:Y:S01]  /*1c10*/  ISETP.GE.OR P2, PT, R24, UR8, P2 ;  /* 0x0000000818007c0c */ /* 0x000fe20009746670 */
[----:B------:R-:W-:Y:S02]  /*1c20*/  IMAD.WIDE R2, R11, 0x4, R2 ;  /* 0x000000040b027825 */ /* 0x000fe400078e0202 */
[----:B------:R0:W-:Y:S01]  /*1c30*/  @!P4 STG.E desc[UR10][R6.64+0x8], R30 ;  /* 0x0000081e0600c986 */ /* 0x0001e2000c10190a */
[----:B------:R-:W-:-:S02]  /*1c40*/  ISETP.GE.OR P4, PT, R0, UR8, P3 ;  /* 0x0000000800007c0c */ /* 0x000fc40009f86670 */
[----:B------:R-:W-:Y:S01]  /*1c50*/  ISETP.GE.OR P3, PT, R24, UR8, P3 ;  /* 0x0000000818007c0c */ /* 0x000fe20009f66670 */
[----:B------:R0:W-:Y:S01]  /*1c60*/  @!P6 STG.E desc[UR10][R6.64+0xc], R16 ;  /* 0x00000c100600e986 */ /* 0x0001e2000c10190a */
[----:B------:R-:W-:Y:S02]  /*1c70*/  ISETP.GE.OR P6, PT, R0, UR8, P1 ;  /* 0x0000000800007c0c */ /* 0x000fe40008fc6670 */
[----:B------:R-:W-:Y:S01]  /*1c80*/  ISETP.GE.OR P1, PT, R24, UR8, P1 ;  /* 0x0000000818007c0c */ /* 0x000fe20008f26670 */
[----:B------:R0:W-:Y:S01]  /*1c90*/  @!P5 STG.E desc[UR10][R8.64], R23 ;  /* 0x000000170800d986 */ /* 0x0001e2000c10190a */
[----:B------:R-:W-:Y:S02]  /*1ca0*/  ISETP.GE.OR P5, PT, R0, UR8, P0 ;  /* 0x0000000800007c0c */ /* 0x000fe400087a6670 */
[----:B------:R-:W-:-:S03]  /*1cb0*/  ISETP.GE.OR P0, PT, R24, UR8, P0 ;  /* 0x0000000818007c0c */ /* 0x000fc60008706670 */
[----:B------:R0:W-:Y:S04]  /*1cc0*/  @!P4 STG.E desc[UR10][R8.64+0x4], R33 ;  /* 0x000004210800c986 */ /* 0x0001e8000c10190a */
[----:B------:R0:W-:Y:S04]  /*1cd0*/  @!P6 STG.E desc[UR10][R8.64+0xc], R20 ;  /* 0x00000c140800e986 */ /* 0x0001e8000c10190a */
[----:B------:R0:W-:Y:S04]  /*1ce0*/  @!P5 STG.E desc[UR10][R8.64+0x8], R35 ;  /* 0x000008230800d986 */ /* 0x0001e8000c10190a */
[----:B------:R0:W-:Y:S04]  /*1cf0*/  @!P2 STG.E desc[UR10][R2.64], R17 ;  /* 0x000000110200a986 */ /* 0x0001e8000c10190a */
[----:B------:R0:W-:Y:S04]  /*1d00*/  @!P3 STG.E desc[UR10][R2.64+0x4], R22 ;  /* 0x000004160200b986 */ /* 0x0001e8000c10190a */
[----:B------:R0:W-:Y:S01]  /*1d10*/  @!P0 STG.E desc[UR10][R2.64+0x8], R25 ;  /* 0x0000081902008986 */ /* 0x0001e2000c10190a */
[----:B------:R-:W-:Y:S05]  /*1d20*/  @P1 EXIT ;  /* 0x000000000000194d */ /* 0x000fea0003800000 */
[----:B------:R-:W-:Y:S01]  /*1d30*/  STG.E desc[UR10][R2.64+0xc], R28 ;  /* 0x00000c1c02007986 */ /* 0x000fe2000c10190a */
[----:B------:R-:W-:Y:S05]  /*1d40*/  EXIT ;  /* 0x000000000000794d */ /* 0x000fea0003800000 */
.L_x_15:
        /* <DEDUP_REMOVED lines=11> */
.L_x_32:


//--------------------- .text._Z14threadTileGemmILi64ELi64ELi16ELi2ELi2EEvPKfS1_Pfiii --------------------------
	.section	.text._Z14threadTileGemmILi64ELi64ELi16ELi2ELi2EEvPKfS1_Pfiii,"ax",@progbits
	.align	128
        .global         _Z14threadTileGemmILi64ELi64ELi16ELi2ELi2EEvPKfS1_Pfiii
        .type           _Z14threadTileGemmILi64ELi64ELi16ELi2ELi2EEvPKfS1_Pfiii,@function
        .size           _Z14threadTileGemmILi64ELi64ELi16ELi2ELi2EEvPKfS1_Pfiii,(.L_x_33 - _Z14threadTileGemmILi64ELi64ELi16ELi2ELi2EEvPKfS1_Pfiii)
        .other          _Z14threadTileGemmILi64ELi64ELi16ELi2ELi2EEvPKfS1_Pfiii,@"STO_CUDA_ENTRY STV_DEFAULT"
_Z14threadTileGemmILi64ELi64ELi16ELi2ELi2EEvPKfS1_Pfiii:
.text._Z14threadTileGemmILi64ELi64ELi16ELi2ELi2EEvPKfS1_Pfiii:
[----:B------:R-:W-:Y:S01]  /*0000*/  LDC R1, c[0x0][0x37c] ;  /* 0x0000df00ff017b82 */ /* 0x000fe20000000800 */
[----:B------:R-:W0:Y:S07]  /*0010*/  S2R R15, SR_TID.Y ;  /* 0x00000000000f7919 */ /* 0x000e2e0000002200 */
[----:B------:R-:W1:Y:S01]  /*0020*/  S2UR UR4, SR_CTAID.Y ;  /* 0x00000000000479c3 */ /* 0x000e620000002600 */
[----:B------:R-:W2:Y:S01]  /*0030*/  LDCU UR8, c[0x0][0x3a0] ;  /* 0x00007400ff0877ac */ /* 0x000ea20008000800 */
[----:B------:R-:W-:Y:S01]  /*0040*/  CS2R R20, SRZ ;  /* 0x0000000000147805 */ /* 0x000fe2000001ff00 */
[----:B------:R-:W3:Y:S01]  /*0050*/  S2R R10, SR_TID.X ;  /* 0x00000000000a7919 */ /* 0x000ee20000002100 */
[----:B------:R-:W-:Y:S01]  /*0060*/  CS2R R18, SRZ ;  /* 0x0000000000127805 */ /* 0x000fe2000001ff00 */
[----:B------:R-:W4:Y:S03]  /*0070*/  LDCU.64 UR6, c[0x0][0x358] ;  /* 0x00006b00ff0677ac */ /* 0x000f260008000a00 */
[----:B------:R-:W5:Y:S01]  /*0080*/  S2UR UR5, SR_CTAID.X ;  /* 0x00000000000579c3 */ /* 0x000f620000002500 */
[----:B--2---:R-:W-:-:S02]  /*0090*/  UISETP.GE.AND UP0, UPT, UR8, 0x1, UPT ;  /* 0x000000010800788c */ /* 0x004fc4000bf06270 */
[----:B-1----:R-:W-:-:S06]  /*00a0*/  USHF.L.U32 UR4, UR4, 0x6, URZ ;  /* 0x0000000604047899 */ /* 0x002fcc00080006ff */
[----:B0-----:R-:W-:Y:S01]  /*00b0*/  LEA R13, R15, UR4, 0x1 ;  /* 0x000000040f0d7c11 */ /* 0x001fe2000f8e08ff */
[----:B-----5:R-:W-:-:S06]  /*00c0*/  USHF.L.U32 UR5, UR5, 0x6, URZ ;  /* 0x0000000605057899 */ /* 0x020fcc00080006ff */
[----:B---3--:R-:W-:Y:S01]  /*00d0*/  LEA R2, R10, UR5, 0x1 ;  /* 0x000000050a027c11 */ /* 0x008fe2000f8e08ff */
[----:B----4-:R-:W-:Y:S06]  /*00e0*/  BRA.U !UP0, `(.L_x_16) ;  /* 0x00000009089c7547 */ /* 0x010fec000b800000 */
[----:B------:R-:W0:Y:S01]  /*00f0*/  S2R R9, SR_CgaCtaId ;  /* 0x0000000000097919 */ /* 0x000e220000008800 */
[----:B------:R-:W1:Y:S01]  /*0100*/  LDC R11, c[0x0][0x39c] ;  /* 0x0000e700ff0b7b82 */ /* 0x000e620000000800 */
[----:B------:R-:W-:Y:S01]  /*0110*/  MOV R6, 0x400 ;  /* 0x0000040000067802 */ /* 0x000fe20000000f00 */
[----:B------:R-:W-:Y:S01]  /*0120*/  HFMA2 R21, -RZ, RZ, 0, 0 ;  /* 0x00000000ff157431 */ /* 0x000fe200000001ff */
[----:B------:R-:W-:Y:S01]  /*0130*/  LEA R3, R15, R10, 0x5 ;  /* 0x0000000a0f037211 */ /* 0x000fe200078e28ff */
[----:B------:R-:W2:Y:S01]  /*0140*/  LDCU UR10, c[0x0][0x39c] ;  /* 0x00007380ff0a77ac */ /* 0x000ea20008000800 */
[----:B------:R-:W-:Y:S02]  /*0150*/  IADD3 R0, PT, PT, R6, 0x1040, RZ ;  /* 0x0000104006007810 */ /* 0x000fe40007ffe0ff */
[----:B------:R-:W-:Y:S01]  /*0160*/  SHF.R.U32.HI R4, RZ, 0x6, R3 ;  /* 0x00000006ff047819 */ /* 0x000fe20000011603 */
[----:B------:R-:W3:Y:S01]  /*0170*/  LDC R5, c[0x0][0x39c] ;  /* 0x0000e700ff057b82 */ /* 0x000ee20000000800 */
[----:B------:R-:W-:Y:S01]  /*0180*/  LOP3.LUT R12, R3, 0x3f, RZ, 0xc0, !PT ;  /* 0x0000003f030c7812 */ /* 0x000fe200078ec0ff */
[----:B------:R-:W4:Y:S01]  /*0190*/  LDCU UR11, c[0x0][0x3a0] ;  /* 0x00007400ff0b77ac */ /* 0x000f220008000800 */
[----:B------:R-:W0:Y:S01]  /*01a0*/  LDCU UR9, c[0x0][0x398] ;  /* 0x00007300ff0977ac */ /* 0x000e220008000800 */
[----:B-1----:R-:W-:Y:S01]  /*01b0*/  IMAD R11, R4, R11, UR5 ;  /* 0x00000005040b7e24 */ /* 0x002fe2000f8e020b */
[----:B0-----:R-:W-:-:S02]  /*01c0*/  LEA R7, R9, R0, 0x18 ;  /* 0x0000000009077211 */ /* 0x001fc400078ec0ff */
[----:B------:R-:W-:Y:S02]  /*01d0*/  SHF.L.U32 R0, R3, 0x2, RZ ;  /* 0x0000000203007819 */ /* 0x000fe400000006ff */
[----:B------:R-:W-:Y:S01]  /*01e0*/  LEA R6, R9, R6, 0x18 ;  /* 0x0000000609067211 */ /* 0x000fe200078ec0ff */
[----:B------:R-:W-:Y:S01]  /*01f0*/  IMAD R8, R4, 0x104, R7 ;  /* 0x0000010404087824 */ /* 0x000fe200078e0207 */
[----:B------:R-:W-:Y:S02]  /*0200*/  LOP3.LUT R9, R0, 0xfc, RZ, 0xc0, !PT ;  /* 0x000000fc00097812 */ /* 0x000fe400078ec0ff */
[----:B------:R-:W-:Y:S02]  /*0210*/  LEA R7, R10, R7, 0x3 ;  /* 0x000000070a077211 */ /* 0x000fe400078e18ff */
[----:B------:R-:W-:Y:S02]  /*0220*/  IADD3 R8, PT, PT, R8, R9, RZ ;  /* 0x0000000908087210 */ /* 0x000fe40007ffe0ff */
[C---:B------:R-:W-:Y:S01]  /*0230*/  IADD3 R9, PT, PT, R12.reuse, UR4, RZ ;  /* 0x000000040c097c10 */ /* 0x040fe2000fffe0ff */
[----:B------:R-:W-:Y:S01]  /*0240*/  UMOV UR4, URZ ;  /* 0x000000ff00047c82 */ /* 0x000fe20008000000 */
[----:B------:R-:W-:-:S02]  /*0250*/  IADD3 R0, PT, PT, R12, R11, RZ ;  /* 0x0000000b0c007210 */ /* 0x000fc40007ffe0ff */
[----:B------:R-:W-:Y:S01]  /*0260*/  LEA R10, R15, R6, 0x3 ;  /* 0x000000060f0a7211 */ /* 0x000fe200078e18ff */
[----:B------:R-:W-:Y:S01]  /*0270*/  IMAD R11, R9, UR8, R4 ;  /* 0x00000008090b7c24 */ /* 0x000fe2000f8e0204 */
[----:B--234-:R-:W-:-:S07]  /*0280*/  IADD3 R12, PT, PT, R12, UR5, RZ ;  /* 0x000000050c0c7c10 */ /* 0x01cfce000fffe0ff */
.L_x_19:
[----:B------:R-:W-:Y:S01]  /*0290*/  ISETP.GT.U32.AND P0, PT, R3, 0x3ff, PT ;  /* 0x000003ff0300780c */ /* 0x000fe20003f04070 */
[----:B------:R-:W-:-:S12]  /*02a0*/  BSSY.RECONVERGENT B0, `(.L_x_17) ;  /* 0x0000013000007945 */ /* 0x000fd80003800200 */
[----:B------:R-:W-:Y:S05]  /*02b0*/  @P0 BRA `(.L_x_18) ;  /* 0x0000000000440947 */ /* 0x000fea0003800000 */
[----:B------:R-:W-:Y:S02]  /*02c0*/  ISETP.GE.AND P0, PT, R4, UR11, PT ;  /* 0x0000000b04007c0c */ /* 0x000fe4000bf06270 */
[----:B------:R-:W-:Y:S02]  /*02d0*/  CS2R R22, SRZ ;  /* 0x0000000000167805 */ /* 0x000fe4000001ff00 */
[----:B------:R-:W-:Y:S02]  /*02e0*/  ISETP.GE.OR P1, PT, R9, UR9, P0 ;  /* 0x0000000909007c0c */ /* 0x000fe40008726670 */
[----:B------:R-:W-:-:S11]  /*02f0*/  ISETP.GE.OR P0, PT, R12, UR10, P0 ;  /* 0x0000000a0c007c0c */ /* 0x000fd60008706670 */
[----:B------:R-:W0:Y:S08]  /*0300*/  @!P1 LDC.64 R16, c[0x0][0x380] ;  /* 0x0000e000ff109b82 */ /* 0x000e300000000a00 */
[----:B------:R-:W1:Y:S01]  /*0310*/  @!P0 LDC.64 R14, c[0x0][0x388] ;  /* 0x0000e200ff0e8b82 */ /* 0x000e620000000a00 */
[----:B0-----:R-:W-:-:S05]  /*0320*/  @!P1 IMAD.WIDE.U32 R16, R11, 0x4, R16 ;  /* 0x000000040b109825 */ /* 0x001fca00078e0010 */
[----:B------:R-:W2:Y:S01]  /*0330*/  @!P1 LDG.E.CONSTANT R22, desc[UR6][R16.64] ;  /* 0x0000000610169981 */ /* 0x000ea2000c1e9900 */
[----:B-1----:R-:W-:-:S05]  /*0340*/  @!P0 IMAD.WIDE R14, R0, 0x4, R14 ;  /* 0x00000004000e8825 */ /* 0x002fca00078e020e */
[----:B------:R-:W3:Y:S01]  /*0350*/  @!P0 LDG.E.CONSTANT R23, desc[UR6][R14.64] ;  /* 0x000000060e178981 */ /* 0x000ee2000c1e9900 */
[----:B------:R-:W-:Y:S02]  /*0360*/  SHF.R.U32.HI R25, RZ, 0x6, R3 ;  /* 0x00000006ff197819 */ /* 0x000fe40000011603 */
[----:B------:R-:W-:-:S03]  /*0370*/  SHF.L.U32 R26, R3, 0x2, RZ ;  /* 0x00000002031a7819 */ /* 0x000fc600000006ff */
[----:B------:R-:W-:Y:S01]  /*0380*/  IMAD R24, R25, 0x104, R6 ;  /* 0x0000010419187824 */ /* 0x000fe200078e0206 */
[----:B------:R-:W-:-:S04]  /*0390*/  LOP3.LUT R25, R26, 0xfc, RZ, 0xc0, !PT ;  /* 0x000000fc1a197812 */ /* 0x000fc800078ec0ff */
[----:B------:R-:W-:-:S05]  /*03a0*/  IADD3 R25, PT, PT, R25, R24, RZ ;  /* 0x0000001819197210 */ /* 0x000fca0007ffe0ff */
[----:B--2---:R0:W-:Y:S04]  /*03b0*/  STS [R25], R22 ;  /* 0x0000001619007388 */ /* 0x0041e80000000800 */
[----:B---3--:R0:W-:Y:S02]  /*03c0*/  STS [R8], R23 ;  /* 0x0000001708007388 */ /* 0x0081e40000000800 */
.L_x_18:
[----:B------:R-:W-:Y:S05]  /*03d0*/  BSYNC.RECONVERGENT B0 ;  /* 0x0000000000007941 */ /* 0x000fea0003800200 */
.L_x_17:
[----:B------:R-:W-:Y:S01]  /*03e0*/  BAR.SYNC.DEFER_BLOCKING 0x0 ;  /* 0x0000000000007b1d */ /* 0x000fe20000010000 */
[----:B------:R-:W-:Y:S01]  /*03f0*/  UIADD3 UR4, UPT, UPT, UR4, 0x10, URZ ;  /* 0x0000001004047890 */ /* 0x000fe2000fffe0ff */
[----:B------:R-:W-:Y:S02]  /*0400*/  LEA R0, R5, R0, 0x4 ;  /* 0x0000000005007211 */ /* 0x000fe400078e20ff */
[----:B------:R-:W-:Y:S01]  /*0410*/  IADD3 R11, PT, PT, R11, 0x10, RZ ;  /* 0x000000100b0b7810 */ /* 0x000fe20007ffe0ff */
[----:B------:R-:W-:Y:S01]  /*0420*/  UISETP.GE.AND UP0, UPT, UR4, UR11, UPT ;  /* 0x0000000b0400728c */ /* 0x000fe2000bf06270 */
[----:B------:R-:W-:Y:S01]  /*0430*/  IADD3 R4, PT, PT, R4, 0x10, RZ ;  /* 0x0000001004047810 */ /* 0x000fe20007ffe0ff */
[----:B------:R-:W-:Y:S04]  /*0440*/  LDS.64 R14, [R10] ;  /* 0x000000000a0e7984 */ /* 0x000fe80000000a00 */
[----:B------:R-:W1:Y:S04]  /*0450*/  LDS.64 R16, [R7] ;  /* 0x0000000007107984 */ /* 0x000e680000000a00 */
[----:B0-----:R-:W-:Y:S04]  /*0460*/  LDS R25, [R10+0x104] ;  /* 0x000104000a197984 */ /* 0x001fe80000000800 */
[----:B------:R-:W0:Y:S04]  /*0470*/  LDS R22, [R7+0x104] ;  /* 0x0001040007167984 */ /* 0x000e280000000800 */
[----:B------:R-:W2:Y:S04]  /*0480*/  LDS R23, [R10+0x108] ;  /* 0x000108000a177984 */ /* 0x000ea80000000800 */
[----:B------:R-:W3:Y:S01]  /*0490*/  LDS R24, [R7+0x108] ;  /* 0x0001080007187984 */ /* 0x000ee20000000800 */
[C---:B-1----:R-:W-:Y:S01]  /*04a0*/  FFMA R26, R14.reuse, R16, R21 ;  /* 0x000000100e1a7223 */ /* 0x042fe20000000015 */
[----:B------:R-:W-:Y:S01]  /*04b0*/  FFMA R21, R14, R17, R18 ;  /* 0x000000110e157223 */ /* 0x000fe20000000012 */
[----:B------:R-:W-:Y:S01]  /*04c0*/  FFMA R18, R16, R15, R19 ;  /* 0x0000000f10127223 */ /* 0x000fe20000000013 */
[----:B------:R-:W-:Y:S01]  /*04d0*/  FFMA R20, R15, R17, R20 ;  /* 0x000000110f147223 */ /* 0x000fe20000000014 */
[----:B------:R-:W-:Y:S04]  /*04e0*/  LDS R19, [R10+0x310] ;  /* 0x000310000a137984 */ /* 0x000fe80000000800 */
[----:B------:R-:W-:Y:S01]  /*04f0*/  LDS.64 R14, [R10+0x208] ;  /* 0x000208000a0e7984 */ /* 0x000fe20000000a00 */
[----:B0-----:R-:W-:-:S03]  /*0500*/  FFMA R27, R25, R22, R26 ;  /* 0x00000016191b7223 */ /* 0x001fc6000000001a */
[----:B------:R-:W0:Y:S01]  /*0510*/  LDS.64 R16, [R7+0x208] ;  /* 0x0002080007107984 */ /* 0x000e220000000a00 */
[----:B--2---:R-:W-:Y:S01]  /*0520*/  FFMA R29, R23, R22, R18 ;  /* 0x00000016171d7223 */ /* 0x004fe20000000012 */
[-C--:B---3--:R-:W-:Y:S01]  /*0530*/  FFMA R26, R25, R24.reuse, R21 ;  /* 0x00000018191a7223 */ /* 0x088fe20000000015 */
[----:B------:R-:W-:Y:S01]  /*0540*/  FFMA R24, R23, R24, R20 ;  /* 0x0000001817187223 */ /* 0x000fe20000000014 */
[----:B------:R-:W1:Y:S04]  /*0550*/  LDS R18, [R7+0x30c] ;  /* 0x00030c0007127984 */ /* 0x000e680000000800 */
[----:B------:R-:W2:Y:S04]  /*0560*/  LDS R21, [R10+0x30c] ;  /* 0x00030c000a157984 */ /* 0x000ea80000000800 */
[----:B------:R-:W3:Y:S01]  /*0570*/  LDS R20, [R7+0x310] ;  /* 0x0003100007147984 */ /* 0x000ee20000000800 */
[C---:B0-----:R-:W-:Y:S01]  /*0580*/  FFMA R23, R14.reuse, R17, R26 ;  /* 0x000000110e177223 */ /* 0x041fe2000000001a */
[----:B------:R-:W-:Y:S01]  /*0590*/  FFMA R22, R14, R16, R27 ;  /* 0x000000100e167223 */ /* 0x000fe2000000001b */
[----:B------:R-:W-:Y:S01]  /*05a0*/  FFMA R26, R16, R15, R29 ;  /* 0x0000000f101a7223 */ /* 0x000fe2000000001d */
[----:B------:R-:W-:-:S02]  /*05b0*/  FFMA R24, R15, R17, R24 ;  /* 0x000000110f187223 */ /* 0x000fc40000000018 */
[----:B------:R-:W-:Y:S01]  /*05c0*/  LDS.64 R14, [R10+0x410] ;  /* 0x000410000a0e7984 */ /* 0x000fe20000000a00 */
[----:B-1----:R-:W-:-:S03]  /*05d0*/  FFMA R27, R19, R18, R26 ;  /* 0x00000012131b7223 */ /* 0x002fc6000000001a */
[----:B------:R-:W0:Y:S01]  /*05e0*/  LDS.64 R16, [R7+0x410] ;  /* 0x0004100007107984 */ /* 0x000e220000000a00 */
[----:B--2---:R-:W-:-:S03]  /*05f0*/  FFMA R25, R21, R18, R22 ;  /* 0x0000001215197223 */ /* 0x004fc60000000016 */
[----:B------:R-:W-:Y:S01]  /*0600*/  LDS R18, [R7+0x514] ;  /* 0x0005140007127984 */ /* 0x000fe20000000800 */
[-C--:B---3--:R-:W-:Y:S01]  /*0610*/  FFMA R26, R21, R20.reuse, R23 ;  /* 0x00000014151a7223 */ /* 0x088fe20000000017 */
[----:B------:R-:W-:Y:S02]  /*0620*/  FFMA R24, R19, R20, R24 ;  /* 0x0000001413187223 */ /* 0x000fe40000000018 */
        /* <DEDUP_REMOVED lines=21> */
[----:B------:R-:W-:Y:S04]  /*0780*/  LDS.64 R14, [R10+0x820] ;  /* 0x000820000a0e7984 */ /* 0x000fe80000000a00 */
[----:B------:R-:W0:Y:S01]  /*0790*/  LDS.64 R16, [R7+0x820] ;  /* 0x0008200007107984 */ /* 0x000e220000000a00 */
[-C--:B-1----:R-:W-:Y:S01]  /*07a0*/  FFMA R27, R19, R18.reuse, R26 ;  /* 0x00000012131b7223 */ /* 0x082fe2000000001a */
[C---:B--2---:R-:W-:Y:S02]  /*07b0*/  FFMA R25, R21.reuse, R18, R22 ;  /* 0x0000001215197223 */ /* 0x044fe40000000016 */
[----:B------:R-:W-:Y:S01]  /*07c0*/  LDS R18, [R7+0x924] ;  /* 0x0009240007127984 */ /* 0x000fe20000000800 */
[-C--:B---3--:R-:W-:Y:S01]  /*07d0*/  FFMA R26, R21, R20.reuse, R23 ;  /* 0x00000014151a7223 */ /* 0x088fe20000000017 */
[----:B------:R-:W-:-:S02]  /*07e0*/  FFMA R24, R19, R20, R24 ;  /* 0x0000001413187223 */ /* 0x000fc40000000018 */
        /* <DEDUP_REMOVED lines=45> */
[----:B0-----:R-:W-:Y:S01]  /*0ac0*/  FFMA R25, R14, R16, R25 ;  /* 0x000000100e197223 */ /* 0x001fe20000000019 */
[----:B------:R-:W-:Y:S01]  /*0ad0*/  FFMA R27, R16, R15, R27 ;  /* 0x0000000f101b7223 */ /* 0x000fe2000000001b */
[-C--:B------:R-:W-:Y:S01]  /*0ae0*/  FFMA R22, R14, R17.reuse, R22 ;  /* 0x000000110e167223 */ /* 0x080fe20000000016 */
[----:B------:R-:W-:Y:S01]  /*0af0*/  FFMA R24, R15, R17, R24 ;  /* 0x000000110f187223 */ /* 0x000fe20000000018 */
[-C--:B-1----:R-:W-:Y:S01]  /*0b00*/  FFMA R21, R18, R19.reuse, R25 ;  /* 0x0000001312157223 */ /* 0x082fe20000000019 */
[----:B--2---:R-:W-:Y:S01]  /*0b10*/  FFMA R19, R20, R19, R27 ;  /* 0x0000001314137223 */ /* 0x004fe2000000001b */
[-C--:B---3--:R-:W-:Y:S01]  /*0b20*/  FFMA R18, R18, R23.reuse, R22 ;  /* 0x0000001712127223 */ /* 0x088fe20000000016 */
[----:B------:R-:W-:Y:S01]  /*0b30*/  FFMA R20, R20, R23, R24 ;  /* 0x0000001714147223 */ /* 0x000fe20000000018 */
[----:B------:R-:W-:Y:S06]  /*0b40*/  BAR.SYNC.DEFER_BLOCKING 0x0 ;  /* 0x0000000000007b1d */ /* 0x000fec0000010000 */
[----:B------:R-:W-:Y:S05]  /*0b50*/  BRA.U !UP0, `(.L_x_19) ;  /* 0xfffffff508cc7547 */ /* 0x000fea000b83ffff */
.L_x_16:
[----:B------:R-:W0:Y:S01]  /*0b60*/  LDCU.64 UR12, c[0x0][0x398] ;  /* 0x00007300ff0c77ac */ /* 0x000e220008000a00 */
[----:B------:R-:W1:Y:S01]  /*0b70*/  LDC.64 R4, c[0x0][0x390] ;  /* 0x0000e400ff047b82 */ /* 0x000e620000000a00 */
[C---:B------:R-:W-:Y:S02]  /*0b80*/  IADD3 R0, PT, PT, R2.reuse, 0x1, RZ ;  /* 0x0000000102007810 */ /* 0x040fe40007ffe0ff */
[----:B0-----:R-:W-:Y:S01]  /*0b90*/  ISETP.GE.AND P1, PT, R2, UR13, PT ;  /* 0x0000000d02007c0c */ /* 0x001fe2000bf26270 */
[C---:B------:R-:W-:Y:S01]  /*0ba0*/  IMAD R3, R13.reuse, UR13, R2 ;  /* 0x0000000d0d037c24 */ /* 0x040fe2000f8e0202 */
[----:B------:R-:W-:Y:S02]  /*0bb0*/  ISETP.GE.AND P0, PT, R0, UR13, PT ;  /* 0x0000000d00007c0c */ /* 0x000fe4000bf06270 */
[C---:B------:R-:W-:Y:S02]  /*0bc0*/  IADD3 R0, PT, PT, R13.reuse, 0x1, RZ ;  /* 0x000000010d007810 */ /* 0x040fe40007ffe0ff */
[----:B------:R-:W-:-:S02]  /*0bd0*/  ISETP.GE.OR P2, PT, R13, UR12, P1 ;  /* 0x0000000c0d007c0c */ /* 0x000fc40008f46670 */
[----:B------:R-:W-:Y:S02]  /*0be0*/  ISETP.GE.OR P3, PT, R13, UR12, P0 ;  /* 0x0000000c0d007c0c */ /* 0x000fe40008766670 */
[C---:B------:R-:W-:Y:S02]  /*0bf0*/  ISETP.GE.OR P1, PT, R0.reuse, UR12, P1 ;  /* 0x0000000c00007c0c */ /* 0x040fe40008f26670 */
[----:B------:R-:W-:Y:S02]  /*0c00*/  ISETP.GE.OR P0, PT, R0, UR12, P0 ;  /* 0x0000000c00007c0c */ /* 0x000fe40008706670 */
[C---:B------:R-:W-:Y:S01]  /*0c10*/  IADD3 R7, PT, PT, R3.reuse, UR13, RZ ;  /* 0x0000000d03077c10 */ /* 0x040fe2000fffe0ff */
[----:B-1----:R-:W-:-:S04]  /*0c20*/  IMAD.WIDE R2, R3, 0x4, R4 ;  /* 0x0000000403027825 */ /* 0x002fc800078e0204 */
[----:B------:R-:W-:Y:S01]  /*0c30*/  IMAD.WIDE R4, R7, 0x4, R4 ;  /* 0x0000000407047825 */ /* 0x000fe200078e0204 */
[----:B------:R0:W-:Y:S04]  /*0c40*/  @!P2 STG.E desc[UR6][R2.64], R21 ;  /* 0x000000150200a986 */ /* 0x0001e8000c101906 */
[----:B------:R0:W-:Y:S04]  /*0c50*/  @!P3 STG.E desc[UR6][R2.64+0x4], R18 ;  /* 0x000004120200b986 */ /* 0x0001e8000c101906 */
[----:B------:R0:W-:Y:S01]  /*0c60*/  @!P1 STG.E desc[UR6][R4.64], R19 ;  /* 0x0000001304009986 */ /* 0x0001e2000c101906 */
[----:B------:R-:W-:Y:S05]  /*0c70*/  @P0 EXIT ;  /* 0x000000000000094d */ /* 0x000fea0003800000 */
[----:B------:R-:W-:Y:S01]  /*0c80*/  STG.E desc[UR6][R4.64+0x4], R20 ;  /* 0x0000041404007986 */ /* 0x000fe2000c101906 */
[----:B------:R-:W-:Y:S05]  /*0c90*/  EXIT ;  /* 0x000000000000794d */ /* 0x000fea0003800000 */
.L_x_20:
        /* <DEDUP_REMOVED lines=14> */
.L_x_33:


//--------------------- .text._Z14threadTileGemmILi32ELi32ELi8ELi1ELi1EEvPKfS1_Pfiii --------------------------
	.section	.text._Z14threadTileGemmILi32ELi32ELi8ELi1ELi1EEvPKfS1_Pfiii,"ax",@progbits
	.align	128
        .global         _Z14threadTileGemmILi32ELi32ELi8ELi1ELi1EEvPKfS1_Pfiii
        .type           _Z14threadTileGemmILi32ELi32ELi8ELi1ELi1EEvPKfS1_Pfiii,@function
        .size           _Z14threadTileGemmILi32ELi32ELi8ELi1ELi1EEvPKfS1_Pfiii,(.L_x_34 - _Z14threadTileGemmILi32ELi32ELi8ELi1ELi1EEvPKfS1_Pfiii)
        .other          _Z14threadTileGemmILi32ELi32ELi8ELi1ELi1EEvPKfS1_Pfiii,@"STO_CUDA_ENTRY STV_DEFAULT"
_Z14threadTileGemmILi32ELi32ELi8ELi1ELi1EEvPKfS1_Pfiii:
.text._Z14threadTileGemmILi32ELi32ELi8ELi1ELi1EEvPKfS1_Pfiii:
[----:B------:R-:W-:Y:S01]  /*0000*/  LDC R1, c[0x0][0x37c] ;  /* 0x0000df00ff017b82 */ /* 0x000fe20000000800 */
[----:B------:R-:W0:Y:S07]  /*0010*/  S2R R11, SR_TID.Y ;  /* 0x00000000000b7919 */ /* 0x000e2e0000002200 */
[----:B------:R-:W1:Y:S01]  /*0020*/  S2UR UR5, SR_CTAID.X ;  /* 0x00000000000579c3 */ /* 0x000e620000002500 */
[----:B------:R-:W2:Y:S01]  /*0030*/  LDCU UR10, c[0x0][0x3a0] ;  /* 0x00007400ff0a77ac */ /* 0x000ea20008000800 */
[----:B------:R-:W-:Y:S01]  /*0040*/  HFMA2 R23, -RZ, RZ, 0, 0 ;  /* 0x00000000ff177431 */ /* 0x000fe200000001ff */
[----:B------:R-:W0:Y:S01]  /*0050*/  S2R R9, SR_CTAID.Y ;  /* 0x0000000000097919 */ /* 0x000e220000002600 */
[----:B------:R-:W3:Y:S01]  /*0060*/  LDCU.64 UR8, c[0x0][0x358] ;  /* 0x00006b00ff0877ac */ /* 0x000ee20008000a00 */
[----:B------:R-:W4:Y:S01]  /*0070*/  S2R R20, SR_TID.X ;  /* 0x0000000000147919 */ /* 0x000f220000002100 */
[----:B--2---:R-:W-:-:S02]  /*0080*/  UISETP.GE.AND UP0, UPT, UR10, 0x1, UPT ;  /* 0x000000010a00788c */ /* 0x004fc4000bf06270 */
[----:B-1----:R-:W-:Y:S01]  /*0090*/  USHF.L.U32 UR5, UR5, 0x5, URZ ;  /* 0x0000000505057899 */ /* 0x002fe200080006ff */
[----:B0-----:R-:W-:-:S05]  /*00a0*/  LEA R0, R9, R11, 0x5 ;  /* 0x0000000b09007211 */ /* 0x001fca00078e28ff */
[----:B----4-:R-:W-:Y:S01]  /*00b0*/  VIADD R3, R20, UR5 ;  /* 0x0000000514037c36 */ /* 0x010fe20008000000 */
[----:B---3--:R-:W-:Y:S06]  /*00c0*/  BRA.U !UP0, `(.L_x_21) ;  /* 0x0000000d08147547 */ /* 0x008fec000b800000 */
[----:B------:R-:W0:Y:S01]  /*00d0*/  S2UR UR7, SR_CgaCtaId ;  /* 0x00000000000779c3 */ /* 0x000e220000008800 */
[----:B------:R-:W-:Y:S01]  /*00e0*/  UMOV UR4, 0x400 ;  /* 0x0000040000047882 */ /* 0x000fe20000000000 */
[----:B------:R-:W-:Y:S01]  /*00f0*/  LEA R2, R11, R20, 0x5 ;  /* 0x000000140b027211 */ /* 0x000fe200078e28ff */
[----:B------:R-:W-:Y:S01]  /*0100*/  UIADD3 UR6, UPT, UPT, UR4, 0x420, URZ ;  /* 0x0000042004067890 */ /* 0x000fe2000fffe0ff */
[----:B------:R-:W-:Y:S01]  /*0110*/  SHF.L.U32 R4, R20, 0x2, RZ ;  /* 0x0000000214047819 */ /* 0x000fe200000006ff */
[----:B------:R-:W-:Y:S01]  /*0120*/  UISETP.GE.U32.AND UP0, UPT, UR10, 0x9, UPT ;  /* 0x000000090a00788c */ /* 0x000fe2000bf06070 */
[----:B------:R-:W-:Y:S02]  /*0130*/  SHF.R.U32.HI R5, RZ, 0x5, R2 ;  /* 0x00000005ff057819 */ /* 0x000fe40000011602 */
[----:B------:R-:W-:Y:S02]  /*0140*/  LOP3.LUT R7, R4, 0x7c, RZ, 0xc0, !PT ;  /* 0x0000007c04077812 */ /* 0x000fe400078ec0ff */
[----:B------:R-:W-:-:S02]  /*0150*/  LOP3.LUT R20, R20, 0x1f, RZ, 0xc0, !PT ;  /* 0x0000001f14147812 */ /* 0x000fc400078ec0ff */
[----:B------:R-:W-:Y:S01]  /*0160*/  MOV R23, RZ ;  /* 0x000000ff00177202 */ /* 0x000fe20000000f00 */
[----:B0-----:R-:W-:Y:S02]  /*0170*/  ULEA UR4, UR7, UR4, 0x18 ;  /* 0x0000000407047291 */ /* 0x001fe4000f8ec0ff */
[----:B------:R-:W-:Y:S02]  /*0180*/  ULEA UR6, UR7, UR6, 0x18 ;  /* 0x0000000607067291 */ /* 0x000fe4000f8ec0ff */
[----:B------:R-:W-:Y:S02]  /*0190*/  UIADD3 UR7, UPT, UPT, UR10, -0x1, URZ ;  /* 0xffffffff0a077890 */ /* 0x000fe4000fffe0ff */
[----:B------:R-:W-:Y:S01]  /*01a0*/  IMAD.U32 R6, RZ, RZ, UR4 ;  /* 0x00000004ff067e24 */ /* 0x000fe2000f8e00ff */
[----:B------:R-:W-:Y:S01]  /*01b0*/  LEA R10, R11, UR4, 0x2 ;  /* 0x000000040b0a7c11 */ /* 0x000fe2000f8e10ff */
[----:B------:R-:W-:Y:S01]  /*01c0*/  UMOV UR4, URZ ;  /* 0x000000ff00047c82 */ /* 0x000fe20008000000 */
[----:B------:R-:W-:Y:S01]  /*01d0*/  MOV R8, UR6 ;  /* 0x0000000600087c02 */ /* 0x000fe20008000f00 */
[----:B------:R-:W-:-:S04]  /*01e0*/  IMAD R6, R5, 0x84, R6 ;  /* 0x0000008405067824 */ /* 0x000fc800078e0206 */
[----:B------:R-:W-:Y:S01]  /*01f0*/  IMAD R8, R5, 0x84, R8 ;  /* 0x0000008405087824 */ /* 0x000fe200078e0208 */
[----:B------:R-:W-:-:S03]  /*0200*/  IADD3 R6, PT, PT, R6, R7, RZ ;  /* 0x0000000706067210 */ /* 0x000fc60007ffe0ff */
[----:B------:R-:W-:Y:S01]  /*0210*/  IMAD.IADD R7, R7, 0x1, R8 ;  /* 0x0000000107077824 */ /* 0x000fe200078e0208 */
[----:B------:R-:W-:Y:S01]  /*0220*/  LEA R8, R9, R20, 0x5 ;  /* 0x0000001409087211 */ /* 0x000fe200078e28ff */
[----:B------:R-:W-:-:S04]  /*0230*/  VIADD R9, R20, UR5 ;  /* 0x0000000514097c36 */ /* 0x000fc80008000000 */
[----:B------:R-:W-:Y:S01]  /*0240*/  IMAD R12, R8, UR10, RZ ;  /* 0x0000000a080c7c24 */ /* 0x000fe2000f8e02ff */
[----:B------:R-:W-:Y:S06]  /*0250*/  BRA.U !UP0, `(.L_x_22) ;  /* 0x0000000508e07547 */ /* 0x000fec000b800000 */
[----:B------:R-:W0:Y:S01]  /*0260*/  LDC R16, c[0x0][0x39c] ;  /* 0x0000e700ff107b82 */ /* 0x000e220000000800 */
[----:B------:R-:W1:Y:S01]  /*0270*/  LDCU.64 UR10, c[0x0][0x380] ;  /* 0x00007000ff0a77ac */ /* 0x000e620008000a00 */
[----:B------:R-:W-:Y:S01]  /*0280*/  SHF.R.U64 R11, R2, 0x5, RZ ;  /* 0x00000005020b7819 */ /* 0x000fe200000012ff */
[----:B------:R-:W-:Y:S01]  /*0290*/  IMAD.MOV.U32 R23, RZ, RZ, RZ ;  /* 0x000000ffff177224 */ /* 0x000fe200078e00ff */
[C---:B------:R-:W-:Y:S01]  /*02a0*/  IADD3 R13, PT, PT, R5.reuse, 0x8, RZ ;  /* 0x00000008050d7810 */ /* 0x040fe20007ffe0ff */
[----:B------:R-:W-:Y:S01]  /*02b0*/  ULEA.HI UR4, UR7, 0x1, URZ, 0x1d ;  /* 0x0000000107047891 */ /* 0x000fe2000f8fe8ff */
[----:B------:R-:W-:Y:S01]  /*02c0*/  IADD3 R22, P0, PT, R12, R11, RZ ;  /* 0x0000000b0c167210 */ /* 0x000fe20007f1e0ff */
[----:B------:R-:W2:Y:S01]  /*02d0*/  LDCU UR13, c[0x0][0x39c] ;  /* 0x00007380ff0d77ac */ /* 0x000ea20008000800 */
[----:B------:R-:W3:Y:S01]  /*02e0*/  LDC R11, c[0x0][0x39c] ;  /* 0x0000e700ff0b7b82 */ /* 0x000ee20000000800 */
[----:B------:R-:W-:Y:S02]  /*02f0*/  ISETP.GT.U32.AND P1, PT, R2, 0xff, PT ;  /* 0x000000ff0200780c */ /* 0x000fe40003f24070 */
[----:B------:R-:W-:Y:S01]  /*0300*/  IADD3.X R15, PT, PT, RZ, RZ, RZ, P0, !PT ;  /* 0x000000ffff0f7210 */ /* 0x000fe200007fe4ff */
[----:B------:R-:W-:Y:S01]  /*0310*/  ULOP3.LUT UR4, UR4, 0x3ffffffe, URZ, 0xc0, !UPT ;  /* 0x3ffffffe04047892 */ /* 0x000fe2000f8ec0ff */
[C---:B------:R-:W-:Y:S01]  /*0320*/  IADD3 R19, PT, PT, R5.reuse, R12, RZ ;  /* 0x0000000c05137210 */ /* 0x040fe20007ffe0ff */
[----:B------:R-:W4:Y:S01]  /*0330*/  LDCU UR12, c[0x0][0x3a0] ;  /* 0x00007400ff0c77ac */ /* 0x000f220008000800 */
[----:B------:R-:W-:Y:S01]  /*0340*/  MOV R21, R5 ;  /* 0x0000000500157202 */ /* 0x000fe20000000f00 */
[----:B------:R-:W-:Y:S01]  /*0350*/  UIADD3 UR4, UPT, UPT, -UR4, URZ, URZ ;  /* 0x000000ff04047290 */ /* 0x000fe2000fffe1ff */
[C---:B-1----:R-:W-:Y:S01]  /*0360*/  LEA R14, P0, R22.reuse, UR10, 0x2 ;  /* 0x0000000a160e7c11 */ /* 0x042fe2000f8010ff */
[----:B------:R-:W1:Y:S03]  /*0370*/  LDCU UR10, c[0x0][0x398] ;  /* 0x00007300ff0a77ac */ /* 0x000e660008000800 */
[----:B------:R-:W-:Y:S01]  /*0380*/  LEA.HI.X R22, R22, UR11, R15, 0x2, P0 ;  /* 0x0000000b16167c11 */ /* 0x000fe200080f140f */
[----:B0-----:R-:W-:-:S02]  /*0390*/  IMAD R15, R5, R16, UR5 ;  /* 0x00000005050f7e24 */ /* 0x001fc4000f8e0210 */
[----:B------:R-:W-:Y:S01]  /*03a0*/  IMAD R17, R13, R16, UR5 ;  /* 0x000000050d117e24 */ /* 0x000fe2000f8e0210 */
[----:B------:R-:W-:Y:S01]  /*03b0*/  IADD3 R13, P0, PT, R14, 0x20, RZ ;  /* 0x000000200e0d7810 */ /* 0x000fe20007f1e0ff */
[C---:B------:R-:W-:Y:S01]  /*03c0*/  IMAD.IADD R18, R20.reuse, 0x1, R15 ;  /* 0x0000000114127824 */ /* 0x040fe200078e020f */
[----:B------:R-:W-:Y:S02]  /*03d0*/  UMOV UR5, 0x8 ;  /* 0x0000000800057882 */ /* 0x000fe40000000000 */
[----:B------:R-:W-:Y:S02]  /*03e0*/  IADD3 R20, PT, PT, R20, R17, RZ ;  /* 0x0000001114147210 */ /* 0x000fe40007ffe0ff */
[----:B-1234-:R-:W-:-:S07]  /*03f0*/  IADD3.X R22, PT, PT, RZ, R22, RZ, P0, !PT ;  /* 0x00000016ff167210 */ /* 0x01efce00007fe4ff */
.L_x_27:
[----:B------:R-:W-:Y:S04]  /*0400*/  BSSY.RECONVERGENT B0, `(.L_x_23) ;  /* 0x000000e000007945 */ /* 0x000fe80003800200 */
        /* <DEDUP_REMOVED lines=10> */
[----:B------:R-:W3:Y:S04]  /*04b0*/  @!P0 LDG.E.CONSTANT R24, desc[UR8][R14.64] ;  /* 0x000000080e188981 */ /* 0x000ee8000c1e9900 */
[----:B--2---:R0:W-:Y:S04]  /*04c0*/  STS [R6], R25 ;  /* 0x0000001906007388 */ /* 0x0041e80000000800 */
[----:B---3--:R0:W-:Y:S02]  /*04d0*/  STS [R7], R24 ;  /* 0x0000001807007388 */ /* 0x0081e40000000800 */
.L_x_24:
[----:B------:R-:W-:Y:S05]  /*04e0*/  BSYNC.RECONVERGENT B0 ;  /* 0x0000000000007941 */ /* 0x000fea0003800200 */
.L_x_23:
[----:B------:R-:W-:Y:S06]  /*04f0*/  BAR.SYNC.DEFER_BLOCKING 0x0 ;  /* 0x0000000000007b1d */ /* 0x000fec0000010000 */
[----:B------:R-:W-:Y:S01]  /*0500*/  BSSY.RECONVERGENT B0, `(.L_x_25) ;  /* 0x0000028000007945 */ /* 0x000fe20003800200 */
[----:B------:R-:W-:Y:S04]  /*0510*/  LDS R16, [R10] ;  /* 0x000000000a107984 */ /* 0x000fe80000000800 */
[----:B------:R-:W1:Y:S04]  /*0520*/  LDS R17, [R4+UR6] ;  /* 0x0000000604117984 */ /* 0x000e680008000800 */
[----:B0-----:R-:W-:Y:S04]  /*0530*/  LDS R24, [R10+0x84] ;  /* 0x000084000a187984 */ /* 0x001fe80000000800 */
[----:B------:R-:W0:Y:S04]  /*0540*/  LDS R25, [R4+UR6+0x84] ;  /* 0x0000840604197984 */ /* 0x000e280008000800 */
[----:B------:R-:W-:Y:S04]  /*0550*/  LDS R14, [R10+0x108] ;  /* 0x000108000a0e7984 */ /* 0x000fe80000000800 */
[----:B------:R-:W2:Y:S04]  /*0560*/  LDS R15, [R4+UR6+0x108] ;  /* 0x00010806040f7984 */ /* 0x000ea80008000800 */
[----:B------:R-:W-:Y:S01]  /*0570*/  LDS R27, [R10+0x39c] ;  /* 0x00039c000a1b7984 */ /* 0x000fe20000000800 */
[----:B-1----:R-:W-:-:S03]  /*0580*/  FFMA R23, R16, R17, R23 ;  /* 0x0000001110177223 */ /* 0x002fc60000000017 */
[----:B------:R-:W-:Y:S04]  /*0590*/  LDS R16, [R10+0x18c] ;  /* 0x00018c000a107984 */ /* 0x000fe80000000800 */
[----:B------:R-:W1:Y:S01]  /*05a0*/  LDS R17, [R4+UR6+0x18c] ;  /* 0x00018c0604117984 */ /* 0x000e620008000800 */
[----:B0-----:R-:W-:-:S03]  /*05b0*/  FFMA R25, R24, R25, R23 ;  /* 0x0000001918197223 */ /* 0x001fc60000000017 */
[----:B------:R-:W-:Y:S04]  /*05c0*/  LDS R23, [R10+0x210] ;  /* 0x000210000a177984 */ /* 0x000fe80000000800 */
[----:B------:R-:W0:Y:S01]  /*05d0*/  LDS R24, [R4+UR6+0x210] ;  /* 0x0002100604187984 */ /* 0x000e220008000800 */
[----:B--2---:R-:W-:-:S03]  /*05e0*/  FFMA R25, R14, R15, R25 ;  /* 0x0000000f0e197223 */ /* 0x004fc60000000019 */
[----:B------:R-:W-:Y:S04]  /*05f0*/  LDS R14, [R10+0x294] ;  /* 0x000294000a0e7984 */ /* 0x000fe80000000800 */
[----:B------:R-:W2:Y:S01]  /*0600*/  LDS R15, [R4+UR6+0x294] ;  /* 0x00029406040f7984 */ /* 0x000ea20008000800 */
[----:B-1----:R-:W-:-:S03]  /*0610*/  FFMA R16, R16, R17, R25 ;  /* 0x0000001110107223 */ /* 0x002fc60000000019 */
[----:B------:R-:W-:Y:S04]  /*0620*/  LDS R17, [R10+0x318] ;  /* 0x000318000a117984 */ /* 0x000fe80000000800 */
[----:B------:R-:W1:Y:S01]  /*0630*/  LDS R25, [R4+UR6+0x318] ;  /* 0x0003180604197984 */ /* 0x000e620008000800 */
[----:B0-----:R-:W-:-:S03]  /*0640*/  FFMA R23, R23, R24, R16 ;  /* 0x0000001817177223 */ /* 0x001fc60000000010 */
[----:B------:R-:W0:Y:S01]  /*0650*/  LDS R16, [R4+UR6+0x39c] ;  /* 0x00039c0604107984 */ /* 0x000e220008000800 */
[----:B--2---:R-:W-:-:S04]  /*0660*/  FFMA R14, R14, R15, R23 ;  /* 0x0000000f0e0e7223 */ /* 0x004fc80000000017 */
[----:B-1----:R-:W-:-:S04]  /*0670*/  FFMA R14, R17, R25, R14 ;  /* 0x00000019110e7223 */ /* 0x002fc8000000000e */
[----:B0-----:R-:W-:Y:S01]  /*0680*/  FFMA R23, R27, R16, R14 ;  /* 0x000000101b177223 */ /* 0x001fe2000000000e */
[----:B------:R-:W-:Y:S06]  /*0690*/  BAR.SYNC.DEFER_BLOCKING 0x0 ;  /* 0x0000000000007b1d */ /* 0x000fec0000010000 */
[----:B------:R-:W-:Y:S05]  /*06a0*/  @P1 BRA `(.L_x_26) ;  /* 0x0000000000341947 */ /* 0x000fea0003800000 */
[----:B------:R-:W-:Y:S01]  /*06b0*/  VIADD R14, R21, 0x8 ;  /* 0x00000008150e7836 */ /* 0x000fe20000000000 */
[----:B------:R-:W-:-:S04]  /*06c0*/  CS2R R24, SRZ ;  /* 0x0000000000187805 */ /* 0x000fc8000001ff00 */
[----:B------:R-:W-:-:S04]  /*06d0*/  ISETP.GE.AND P0, PT, R14, UR12, PT ;  /* 0x0000000c0e007c0c */ /* 0x000fc8000bf06270 */
[----:B------:R-:W-:Y:S02]  /*06e0*/  ISETP.GE.OR P2, PT, R9, UR13, P0 ;  /* 0x0000000d09007c0c */ /* 0x000fe40008746670 */
[----:B------:R-:W-:-:S11]  /*06f0*/  ISETP.GE.OR P0, PT, R8, UR10, P0 ;  /* 0x0000000a08007c0c */ /* 0x000fd60008706670 */
[----:B------:R-:W0:Y:S02]  /*0700*/  @!P2 LDC.64 R14, c[0x0][0x388] ;  /* 0x0000e200ff0eab82 */ /* 0x000e240000000a00 */
[----:B------:R-:W-:Y:S02]  /*0710*/  @!P0 MOV R16, R13 ;  /* 0x0000000d00108202 */ /* 0x000fe40000000f00 */
[----:B------:R-:W-:-:S05]  /*0720*/  @!P0 MOV R17, R22 ;  /* 0x0000001600118202 */ /* 0x000fca0000000f00 */
[----:B------:R-:W2:Y:S01]  /*0730*/  @!P0 LDG.E.CONSTANT R25, desc[UR8][R16.64] ;  /* 0x0000000810198981 */ /* 0x000ea2000c1e9900 */
[----:B0-----:R-:W-:-:S05]  /*0740*/  @!P2 IMAD.WIDE R14, R20, 0x4, R14 ;  /* 0x00000004140ea825 */ /* 0x001fca00078e020e */
[----:B------:R-:W3:Y:S04]  /*0750*/  @!P2 LDG.E.CONSTANT R24, desc[UR8][R14.64] ;  /* 0x000000080e18a981 */ /* 0x000ee8000c1e9900 */
[----:B--2---:R0:W-:Y:S04]  /*0760*/  STS [R6], R25 ;  /* 0x0000001906007388 */ /* 0x0041e80000000800 */
[----:B---3--:R0:W-:Y:S02]  /*0770*/  STS [R7], R24 ;  /* 0x0000001807007388 */ /* 0x0081e40000000800 */
.L_x_26:
[----:B------:R-:W-:Y:S05]  /*0780*/  BSYNC.RECONVERGENT B0 ;  /* 0x0000000000007941 */ /* 0x000fea0003800200 */
.L_x_25:
[----:B------:R-:W-:Y:S01]  /*0790*/  BAR.SYNC.DEFER_BLOCKING 0x0 ;  /* 0x0000000000007b1d */ /* 0x000fe20000010000 */
[----:B------:R-:W-:Y:S01]  /*07a0*/  UIADD3 UR4, UPT, UPT, UR4, 0x2, URZ ;  /* 0x0000000204047890 */ /* 0x000fe2000fffe0ff */
[----:B------:R-:W-:Y:S01]  /*07b0*/  IADD3 R13, P0, PT, R13, 0x40, RZ ;  /* 0x000000400d0d7810 */ /* 0x000fe20007f1e0ff */
[----:B------:R-:W-:Y:S01]  /*07c0*/  IMAD R18, R11, 0x10, R18 ;  /* 0x000000100b127824 */ /* 0x000fe200078e0212 */
[----:B------:R-:W-:Y:S01]  /*07d0*/  IADD3 R19, PT, PT, R19, 0x10, RZ ;  /* 0x0000001013137810 */ /* 0x000fe20007ffe0ff */
[----:B------:R-:W-:Y:S01]  /*07e0*/  UISETP.NE.AND UP0, UPT, UR4, URZ, UPT ;  /* 0x000000ff0400728c */ /* 0x000fe2000bf05270 */
[----:B------:R-:W-:Y:S01]  /*07f0*/  IADD3 R21, PT, PT, R21, 0x10, RZ ;  /* 0x0000001015157810 */ /* 0x000fe20007ffe0ff */
[----:B------:R-:W-:Y:S01]  /*0800*/  IMAD R20, R11, 0x10, R20 ;  /* 0x000000100b147824 */ /* 0x000fe200078e0214 */
[----:B------:R-:W-:Y:S01]  /*0810*/  IADD3.X R22, PT, PT, RZ, R22, RZ, P0, !PT ;  /* 0x00000016ff167210 */ /* 0x000fe200007fe4ff */
[----:B------:R-:W-:Y:S01]  /*0820*/  UIADD3 UR5, UPT, UPT, UR5, 0x10, URZ ;  /* 0x0000001005057890 */ /* 0x000fe2000fffe0ff */
        /* <DEDUP_REMOVED lines=25> */
[----:B------:R-:W-:Y:S05]  /*09c0*/  BRA.U UP0, `(.L_x_27) ;  /* 0xfffffff9008c7547 */ /* 0x000fea000b83ffff */
[----:B------:R-:W-:-:S12]  /*09d0*/  UIADD3 UR4, UPT, UPT, UR5, -0x8, URZ ;  /* 0xfffffff805047890 */ /* 0x000fd8000fffe0ff */
.L_x_22:
[----:B------:R-:W-:-:S09]  /*09e0*/  ULOP3.LUT UP0, URZ, UR7, 0x8, URZ, 0xc0, !UPT ;  /* 0x0000000807ff7892 */ /* 0x000fd2000f80c0ff */
[----:B------:R-:W-:Y:S05]  /*09f0*/  BRA.U UP0, `(.L_x_21) ;  /* 0x0000000100c87547 */ /* 0x000fea000b800000 */
[----:B------:R-:W-:Y:S01]  /*0a00*/  ISETP.GT.U32.AND P0, PT, R2, 0xff, PT ;  /* 0x000000ff0200780c */ /* 0x000fe20003f04070 */
[----:B------:R-:W-:-:S12]  /*0a10*/  BSSY.RECONVERGENT B0, `(.L_x_28) ;  /* 0x0000016000007945 */ /* 0x000fd80003800200 */
[----:B------:R-:W-:Y:S05]  /*0a20*/  @P0 BRA `(.L_x_29) ;  /* 0x0000000000500947 */ /* 0x000fea0003800000 */
[----:B------:R-:W0:Y:S01]  /*0a30*/  LDCU UR5, c[0x0][0x398] ;  /* 0x00007300ff0577ac */ /* 0x000e220008000800 */
[----:B------:R-:W-:Y:S02]  /*0a40*/  IADD3 R11, PT, PT, R5, UR4, RZ ;  /* 0x00000004050b7c10 */ /* 0x000fe4000fffe0ff */
[----:B------:R-:W-:Y:S01]  /*0a50*/  MOV R2, RZ ;  /* 0x000000ff00027202 */ /* 0x000fe20000000f00 */
[----:B------:R-:W1:Y:S01]  /*0a60*/  LDCU UR7, c[0x0][0x3a0] ;  /* 0x00007400ff0777ac */ /* 0x000e620008000800 */
[----:B------:R-:W2:Y:S01]  /*0a70*/  LDCU UR10, c[0x0][0x39c] ;  /* 0x00007380ff0a77ac */ /* 0x000ea20008000800 */
[----:B0-----:R-:W-:-:S04]  /*0a80*/  ISETP.GE.AND P0, PT, R8, UR5, PT ;  /* 0x0000000508007c0c */ /* 0x001fc8000bf06270 */
[----:B-1----:R-:W-:Y:S02]  /*0a90*/  ISETP.GE.OR P0, PT, R11, UR7, P0 ;  /* 0x000000070b007c0c */ /* 0x002fe40008706670 */
[----:B--2---:R-:W-:-:S04]  /*0aa0*/  ISETP.GE.AND P1, PT, R9, UR10, PT ;  /* 0x0000000a09007c0c */ /* 0x004fc8000bf26270 */
[----:B------:R-:W-:-:S07]  /*0ab0*/  ISETP.GE.OR P1, PT, R11, UR7, P1 ;  /* 0x000000070b007c0c */ /* 0x000fce0008f26670 */
[----:B------:R-:W0:Y:S01]  /*0ac0*/  @!P0 LDC.64 R16, c[0x0][0x380] ;  /* 0x0000e000ff108b82 */ /* 0x000e220000000a00 */
[----:B------:R-:W-:-:S07]  /*0ad0*/  @!P0 IMAD.IADD R5, R12, 0x1, R11 ;  /* 0x000000010c058824 */ /* 0x000fce00078e020b */
[----:B------:R-:W1:Y:S01]  /*0ae0*/  @!P1 LDC.64 R14, c[0x0][0x388] ;  /* 0x0000e200ff0e9b82 */ /* 0x000e620000000a00 */
[----:B------:R-:W-:Y:S02]  /*0af0*/  @!P1 IMAD R11, R11, UR10, R9 ;  /* 0x0000000a0b0b9c24 */ /* 0x000fe4000f8e0209 */
[----:B0-----:R-:W-:-:S04]  /*0b00*/  @!P0 IMAD.WIDE.U32 R8, R5, 0x4, R16 ;  /* 0x0000000405088825 */ /* 0x001fc800078e0010 */
[----:B------:R-:W-:Y:S02]  /*0b10*/  HFMA2 R5, -RZ, RZ, 0, 0 ;  /* 0x00000000ff057431 */ /* 0x000fe400000001ff */
[----:B-1----:R-:W-:-:S04]  /*0b20*/  @!P1 IMAD.WIDE R14, R11, 0x4, R14 ;  /* 0x000000040b0e9825 */ /* 0x002fc800078e020e */
[----:B------:R-:W2:Y:S04]  /*0b30*/  @!P0 LDG.E.CONSTANT R5, desc[UR8][R8.64] ;  /* 0x0000000808058981 */ /* 0x000ea8000c1e9900 */
[----:B------:R-:W3:Y:S04]  /*0b40*/  @!P1 LDG.E.CONSTANT R2, desc[UR8][R14.64] ;  /* 0x000000080e029981 */ /* 0x000ee8000c1e9900 */
[----:B--2---:R0:W-:Y:S04]  /*0b50*/  STS [R6], R5 ;  /* 0x0000000506007388 */ /* 0x0041e80000000800 */
[----:B---3--:R0:W-:Y:S02]  /*0b60*/  STS [R7], R2 ;  /* 0x0000000207007388 */ /* 0x0081e40000000800 */
.L_x_29:
[----:B------:R-:W-:Y:S05]  /*0b70*/  BSYNC.RECONVERGENT B0 ;  /* 0x0000000000007941 */ /* 0x000fea0003800200 */
.L_x_28:
[----:B------:R-:W-:Y:S06]  /*0b80*/  BAR.SYNC.DEFER_BLOCKING 0x0 ;  /* 0x0000000000007b1d */ /* 0x000fec0000010000 */
[----:B0-----:R-:W-:Y:S04]  /*0b90*/  LDS R2, [R10] ;  /* 0x000000000a027984 */ /* 0x001fe80000000800 */
[----:B------:R-:W0:Y:S04]  /*0ba0*/  LDS R5, [R4+UR6] ;  /* 0x0000000604057984 */ /* 0x000e280008000800 */
[----:B------:R-:W-:Y:S04]  /*0bb0*/  LDS R7, [R10+0x84] ;  /* 0x000084000a077984 */ /* 0x000fe80000000800 */
[----:B------:R-:W1:Y:S04]  /*0bc0*/  LDS R6, [R4+UR6+0x84] ;  /* 0x0000840604067984 */ /* 0x000e680008000800 */
[----:B------:R-:W-:Y:S04]  /*0bd0*/  LDS R9, [R10+0x108] ;  /* 0x000108000a097984 */ /* 0x000fe80000000800 */
[----:B------:R-:W2:Y:S04]  /*0be0*/  LDS R8, [R4+UR6+0x108] ;  /* 0x0001080604087984 */ /* 0x000ea80008000800 */
[----:B------:R-:W-:Y:S04]  /*0bf0*/  LDS R11, [R10+0x18c] ;  /* 0x00018c000a0b7984 */ /* 0x000fe80000000800 */
[----:B------:R-:W3:Y:S04]  /*0c00*/  LDS R12, [R4+UR6+0x18c] ;  /* 0x00018c06040c7984 */ /* 0x000ee80008000800 */
[----:B------:R-:W-:Y:S04]  /*0c10*/  LDS R13, [R10+0x210] ;  /* 0x000210000a0d7984 */ /* 0x000fe80000000800 */
[----:B------:R-:W4:Y:S04]  /*0c20*/  LDS R14, [R4+UR6+0x210] ;  /* 0x00021006040e7984 */ /* 0x000f280008000800 */
[----:B------:R-:W-:Y:S04]  /*0c30*/  LDS R15, [R10+0x294] ;  /* 0x000294000a0f7984 */ /* 0x000fe80000000800 */
[----:B------:R-:W5:Y:S01]  /*0c40*/  LDS R16, [R4+UR6+0x294] ;  /* 0x0002940604107984 */ /* 0x000f620008000800 */
[----:B0-----:R-:W-:-:S03]  /*0c50*/  FFMA R2, R2, R5, R23 ;  /* 0x0000000502027223 */ /* 0x001fc60000000017 */
[----:B------:R-:W-:Y:S04]  /*0c60*/  LDS R17, [R10+0x318] ;  /* 0x000318000a117984 */ /* 0x000fe80000000800 */
[----:B------:R-:W0:Y:S01]  /*0c70*/  LDS R18, [R4+UR6+0x318] ;  /* 0x0003180604127984 */ /* 0x000e220008000800 */
[----:B-1----:R-:W-:-:S03]  /*0c80*/  FFMA R2, R7, R6, R2 ;  /* 0x0000000607027223 */ /* 0x002fc60000000002 */
[----:B------:R-:W-:Y:S04]  /*0c90*/  LDS R19, [R10+0x39c] ;  /* 0x00039c000a137984 */ /* 0x000fe80000000800 */
[----:B------:R-:W1:Y:S01]  /*0ca0*/  LDS R20, [R4+UR6+0x39c] ;  /* 0x00039c0604147984 */ /* 0x000e620008000800 */
[----:B--2---:R-:W-:-:S04]  /*0cb0*/  FFMA R2, R9, R8, R2 ;  /* 0x0000000809027223 */ /* 0x004fc80000000002 */
[----:B---3--:R-:W-:-:S04]  /*0cc0*/  FFMA R2, R11, R12, R2 ;  /* 0x0000000c0b027223 */ /* 0x008fc80000000002 */
[----:B----4-:R-:W-:-:S04]  /*0cd0*/  FFMA R2, R13, R14, R2 ;  /* 0x0000000e0d027223 */ /* 0x010fc80000000002 */
[----:B-----5:R-:W-:-:S04]  /*0ce0*/  FFMA R2, R15, R16, R2 ;  /* 0x000000100f027223 */ /* 0x020fc80000000002 */
[----:B0-----:R-:W-:-:S04]  /*0cf0*/  FFMA R2, R17, R18, R2 ;  /* 0x0000001211027223 */ /* 0x001fc80000000002 */
[----:B-1----:R-:W-:Y:S01]  /*0d00*/  FFMA R23, R19, R20, R2 ;  /* 0x0000001413177223 */ /* 0x002fe20000000002 */
[----:B------:R-:W-:Y:S06]  /*0d10*/  BAR.SYNC.DEFER_BLOCKING 0x0 ;  /* 0x0000000000007b1d */ /* 0x000fec0000010000 */
.L_x_21:
[----:B------:R-:W0:Y:S02]  /*0d20*/  LDCU.64 UR10, c[0x0][0x398] ;  /* 0x00007300ff0a77ac */ /* 0x000e240008000a00 */
[----:B0-----:R-:W-:-:S04]  /*0d30*/  ISETP.GE.AND P0, PT, R3, UR11, PT ;  /* 0x0000000b03007c0c */ /* 0x001fc8000bf06270 */
[----:B------:R-:W-:-:S13]  /*0d40*/  ISETP.GE.OR P0, PT, R0, UR10, P0 ;  /* 0x0000000a00007c0c */ /* 0x000fda0008706670 */
[----:B------:R-:W-:Y:S05]  /*0d50*/  @P0 EXIT ;  /* 0x000000000000094d */ /* 0x000fea0003800000 */
[----:B------:R-:W0:Y:S01]  /*0d60*/  LDC.64 R4, c[0x0][0x390] ;  /* 0x0000e400ff047b82 */ /* 0x000e220000000a00 */
[----:B------:R-:W-:-:S04]  /*0d70*/  IMAD R3, R0, UR11, R3 ;  /* 0x0000000b00037c24 */ /* 0x000fc8000f8e0203 */
[----:B0-----:R-:W-:-:S05]  /*0d80*/  IMAD.WIDE R2, R3, 0x4, R4 ;  /* 0x0000000403027825 */ /* 0x001fca00078e0204 */
[----:B------:R-:W-:Y:S01]  /*0d90*/  STG.E desc[UR8][R2.64], R23 ;  /* 0x0000001702007986 */ /* 0x000fe2000c101908 */
[----:B------:R-:W-:Y:S05]  /*0da0*/  EXIT ;  /* 0x000000000000794d */ /* 0x000fea0003800000 */
.L_x_30:
        /* <DEDUP_REMOVED lines=13> */
.L_x_34:


//--------------------- .nv.shared._Z14threadTileGemmILi128ELi128ELi8ELi8ELi8EEvPKfS1_Pfiii --------------------------
	.section	.nv.shared._Z14threadTileGemmILi128ELi128ELi8ELi8ELi8EEvPKfS1_Pfiii,"aw",@nobits
	.sectionflags	@""
	.align	4
.nv.shared._Z14threadTileGemmILi128ELi128ELi8ELi8ELi8EEvPKfS1_Pfiii:
	.zero		9280


//--------------------- .nv.shared.reserved.0     --------------------------
	.section	.nv.shared.reserved.0,"aw",@nobits
	.weak		__nv_reservedSMEM_offset_0_alias
	.size		__nv_reservedSMEM_offset_0_alias, 0, 64
	.other		__nv_reservedSMEM_offset_0_alias,@"STO_CUDA_RESERVED_SHARED STV_DEFAULT"
__nv_reservedSMEM_offset_0_alias:
	.zero		0
	.zero		64


//--------------------- .nv.shared._Z14threadTileGemmILi64ELi64ELi16ELi4ELi4EEvPKfS1_Pfiii --------------------------
	.section	.nv.shared._Z14threadTileGemmILi64ELi64ELi16ELi4ELi4EEvPKfS1_Pfiii,"aw",@nobits
	.sectionflags	@""
	.align	4
.nv.shared._Z14threadTileGemmILi64ELi64ELi16ELi4ELi4EEvPKfS1_Pfiii:
	.zero		9344


//--------------------- .nv.shared._Z14threadTileGemmILi64ELi64ELi16ELi2ELi2EEvPKfS1_Pfiii --------------------------
	.section	.nv.shared._Z14threadTileGemmILi64ELi64ELi16ELi2ELi2EEvPKfS1_Pfiii,"aw",@nobits
	.sectionflags	@""
	.align	4
.nv.shared._Z14threadTileGemmILi64ELi64ELi16ELi2ELi2EEvPKfS1_Pfiii:
	.zero		9344


//--------------------- .nv.shared._Z14threadTileGemmILi32ELi32ELi8ELi1ELi1EEvPKfS1_Pfiii --------------------------
	.section	.nv.shared._Z14threadTileGemmILi32ELi32ELi8ELi1ELi1EEvPKfS1_Pfiii,"aw",@nobits
	.sectionflags	@""
	.align	4
.nv.shared._Z14threadTileGemmILi32ELi32ELi8ELi1ELi1EEvPKfS1_Pfiii:
	.zero		3136


//--------------------- .nv.constant0._Z14threadTileGemmILi128ELi128ELi8ELi8ELi8EEvPKfS1_Pfiii --------------------------
	.section	.nv.constant0._Z14threadTileGemmILi128ELi128ELi8ELi8ELi8EEvPKfS1_Pfiii,"a",@progbits
	.sectionflags	@""
	.align	4
.nv.constant0._Z14threadTileGemmILi128ELi128ELi8ELi8ELi8EEvPKfS1_Pfiii:
	.zero		932


//--------------------- .nv.constant0._Z14threadTileGemmILi64ELi64ELi16ELi4ELi4EEvPKfS1_Pfiii --------------------------
	.section	.nv.constant0._Z14threadTileGemmILi64ELi64ELi16ELi4ELi4EEvPKfS1_Pfiii,"a",@progbits
	.sectionflags	@""
	.align	4
.nv.constant0._Z14threadTileGemmILi64ELi64ELi16ELi4ELi4EEvPKfS1_Pfiii:
	.zero		932


//--------------------- .nv.constant0._Z14threadTileGemmILi64ELi64ELi16ELi2ELi2EEvPKfS1_Pfiii --------------------------
	.section	.nv.constant0._Z14threadTileGemmILi64ELi64ELi16ELi2ELi2EEvPKfS1_Pfiii,"a",@progbits
	.sectionflags	@""
	.align	4
.nv.constant0._Z14threadTileGemmILi64ELi64ELi16ELi2ELi2EEvPKfS1_Pfiii:
	.zero		932


//--------------------- .nv.constant0._Z14threadTileGemmILi32ELi32ELi8ELi1ELi1EEvPKfS1_Pfiii --------------------------
	.section	.nv.constant0._Z14threadTileGemmILi32ELi32ELi8ELi1ELi1EEvPKfS1_Pfiii,"a",@progbits
	.sectionflags	@""
	.align	4
.nv.constant0._Z14threadTileGemmILi32ELi32ELi8ELi1ELi1EEvPKfS1_Pfiii:
	.zero		932


//--------------------- SYMBOLS --------------------------

	.type		.nv.reservedSmem.offset0,@object
	.size		.nv.reservedSmem.offset0,0x4
	.type		.nv.reservedSmem.cap,@object
	.size		.nv.reservedSmem.cap,0x4
